	.target	sm_90a

	.elftype	@"ET_EXEC"


//--------------------- .note.nv.tkinfo           --------------------------
	.section	.note.nv.tkinfo,"",@"SHT_NOTE"
	.sectionflags	@"SHF_NOTE_NV_TKINFO"
	.tkinfo
        /*0018*/ 	.word	0x00000002
        /*0030*/ 	.string	""
        /*0030*/ 	.string	"ptxas"
        /*0030*/ 	.string	"Cuda compilation tools, release 13.0, V13.0.88"
        /*0030*/ 	.string	"Build cuda_13.0.r13.0/compiler.36424714_0"
        /*0030*/ 	.string	"-arch sm_90a -m 64 "



//--------------------- .note.nv.cuinfo           --------------------------
	.section	.note.nv.cuinfo,"",@"SHT_NOTE"
	.sectionflags	@"SHF_NOTE_NV_CUINFO"
        /*0018*/ 	.short	0x0002
        /*001a*/ 	.short	0x005a
        /*001c*/ 	.short	0x0082
	.zero		2


//--------------------- .nv.info                  --------------------------
	.section	.nv.info,"",@"SHT_CUDA_INFO"
	.align	4


	//----- nvinfo : EIATTR_REGCOUNT
	.align		4
        /*0000*/ 	.byte	0x04, 0x2f
        /*0002*/ 	.short	(.L_12 - .L_11)
	.align		4
.L_11:
        /*0004*/ 	.word	index@(_ZN7cutlass13device_kernelINS_4gemm6kernel13GemmUniversalIN4cute5tupleIJiiiiEEENS1_10collective13CollectiveMmaINS1_37MainloopSm90TmaGmmaWarpSpecializedFP8ILi4ENS5_IJNS4_1CILi1EEENSA_ILi2EEESB_EEENS1_35KernelTmaWarpSpecializedCooperativeEEENS5_IJNSA_ILi256EEENSA_ILi128EEESH_EEENS_12float_e5m2_tENS5_IJlSB_lEEESJ_SK_NS4_8TiledMMAINS4_8MMA_AtomIJNS4_4SM904GMMA31MMA_64x128x32_F32E5M2E5M2_SS_TNILNSO_7ScaleInE1ELSQ_1EEEEEENS4_6LayoutINS5_IJSC_SB_SB_EEENS5_IJSB_NSA_ILi0EEESV_EEEEENS5_IJNS4_10UnderscoreESY_SY_EEEEENS4_23SM90_TMA_LOAD_MULTICASTENS4_14ComposedLayoutINS4_7SwizzleILi3ELi4ELi3EEENS4_18smem_ptr_flag_bitsILi8EEENST_INS5_IJNSA_ILi8EEESH_EEENS5_IJSH_SB_EEEEEEEvNS4_8identityENS4_13SM90_TMA_LOADES1B_vS1C_EENS_8epilogue10collective6detail29Sm90TmaWarpSpecializedAdapterINS1G_15DefaultEpilogueISJ_SK_SK_NS1F_6thread17LinearCombinationISJ_Li1EffLNS1K_9ScaleType4KindE0ELNS_15FloatRoundStyleE2ESJ_EENS1_15EpilogueDefaultEEEEEvvEEEEvNT_6ParamsE)
        /*0008*/ 	.word	0x000000a8


	//----- nvinfo : EIATTR_FRAME_SIZE
	.align		4
.L_12:
        /*000c*/ 	.byte	0x04, 0x11
        /*000e*/ 	.short	(.L_14 - .L_13)
	.align		4
.L_13:
        /*0010*/ 	.word	index@(_ZN7cutlass13device_kernelINS_4gemm6kernel13GemmUniversalIN4cute5tupleIJiiiiEEENS1_10collective13CollectiveMmaINS1_37MainloopSm90TmaGmmaWarpSpecializedFP8ILi4ENS5_IJNS4_1CILi1EEENSA_ILi2EEESB_EEENS1_35KernelTmaWarpSpecializedCooperativeEEENS5_IJNSA_ILi256EEENSA_ILi128EEESH_EEENS_12float_e5m2_tENS5_IJlSB_lEEESJ_SK_NS4_8TiledMMAINS4_8MMA_AtomIJNS4_4SM904GMMA31MMA_64x128x32_F32E5M2E5M2_SS_TNILNSO_7ScaleInE1ELSQ_1EEEEEENS4_6LayoutINS5_IJSC_SB_SB_EEENS5_IJSB_NSA_ILi0EEESV_EEEEENS5_IJNS4_10UnderscoreESY_SY_EEEEENS4_23SM90_TMA_LOAD_MULTICASTENS4_14ComposedLayoutINS4_7SwizzleILi3ELi4ELi3EEENS4_18smem_ptr_flag_bitsILi8EEENST_INS5_IJNSA_ILi8EEESH_EEENS5_IJSH_SB_EEEEEEEvNS4_8identityENS4_13SM90_TMA_LOADES1B_vS1C_EENS_8epilogue10collective6detail29Sm90TmaWarpSpecializedAdapterINS1G_15DefaultEpilogueISJ_SK_SK_NS1F_6thread17LinearCombinationISJ_Li1EffLNS1K_9ScaleType4KindE0ELNS_15FloatRoundStyleE2ESJ_EENS1_15EpilogueDefaultEEEEEvvEEEEvNT_6ParamsE)
        /*0014*/ 	.word	0x000000f8


	//----- nvinfo : EIATTR_MIN_STACK_SIZE
	.align		4
.L_14:
        /*0018*/ 	.byte	0x04, 0x12
        /*001a*/ 	.short	(.L_16 - .L_15)
	.align		4
.L_15:
        /*001c*/ 	.word	index@(_ZN7cutlass13device_kernelINS_4gemm6kernel13GemmUniversalIN4cute5tupleIJiiiiEEENS1_10collective13CollectiveMmaINS1_37MainloopSm90TmaGmmaWarpSpecializedFP8ILi4ENS5_IJNS4_1CILi1EEENSA_ILi2EEESB_EEENS1_35KernelTmaWarpSpecializedCooperativeEEENS5_IJNSA_ILi256EEENSA_ILi128EEESH_EEENS_12float_e5m2_tENS5_IJlSB_lEEESJ_SK_NS4_8TiledMMAINS4_8MMA_AtomIJNS4_4SM904GMMA31MMA_64x128x32_F32E5M2E5M2_SS_TNILNSO_7ScaleInE1ELSQ_1EEEEEENS4_6LayoutINS5_IJSC_SB_SB_EEENS5_IJSB_NSA_ILi0EEESV_EEEEENS5_IJNS4_10UnderscoreESY_SY_EEEEENS4_23SM90_TMA_LOAD_MULTICASTENS4_14ComposedLayoutINS4_7SwizzleILi3ELi4ELi3EEENS4_18smem_ptr_flag_bitsILi8EEENST_INS5_IJNSA_ILi8EEESH_EEENS5_IJSH_SB_EEEEEEEvNS4_8identityENS4_13SM90_TMA_LOADES1B_vS1C_EENS_8epilogue10collective6detail29Sm90TmaWarpSpecializedAdapterINS1G_15DefaultEpilogueISJ_SK_SK_NS1F_6thread17LinearCombinationISJ_Li1EffLNS1K_9ScaleType4KindE0ELNS_15FloatRoundStyleE2ESJ_EENS1_15EpilogueDefaultEEEEEvvEEEEvNT_6ParamsE)
        /*0020*/ 	.word	0x000000f8
.L_16:


//--------------------- .nv.compat                --------------------------
	.section	.nv.compat,"",@"SHT_CUDA_COMPAT_INFO"
	.align	4
        /*0000*/ 	.byte	0x02, 0x09, 0x01, 0x00, 0x02, 0x02, 0x04, 0x00, 0x02, 0x05, 0x05, 0x00, 0x03, 0x07, 0x01, 0x01
        /*0010*/ 	.byte	0x02, 0x03, 0x01, 0x00, 0x02, 0x06, 0x01, 0x00, 0x04, 0x0b, 0x08, 0x00, 0x00, 0x00, 0x00, 0x00
        /*0020*/ 	.byte	0x00, 0x00, 0x00, 0x00


//--------------------- .nv.info._ZN7cutlass13device_kernelINS_4gemm6kernel13GemmUniversalIN4cute5tupleIJiiiiEEENS1_10collective13CollectiveMmaINS1_37MainloopSm90TmaGmmaWarpSpecializedFP8ILi4ENS5_IJNS4_1CILi1EEENSA_ILi2EEESB_EEENS1_35KernelTmaWarpSpecializedCooperativeEEENS5_IJNSA_ILi256EEENSA_ILi128EEESH_EEENS_12float_e5m2_tENS5_IJlSB_lEEESJ_SK_NS4_8TiledMMAINS4_8MMA_AtomIJNS4_4SM904GMMA31MMA_64x128x32_F32E5M2E5M2_SS_TNILNSO_7ScaleInE1ELSQ_1EEEEEENS4_6LayoutINS5_IJSC_SB_SB_EEENS5_IJSB_NSA_ILi0EEESV_EEEEENS5_IJNS4_10UnderscoreESY_SY_EEEEENS4_23SM90_TMA_LOAD_MULTICASTENS4_14ComposedLayoutINS4_7SwizzleILi3ELi4ELi3EEENS4_18smem_ptr_flag_bitsILi8EEENST_INS5_IJNSA_ILi8EEESH_EEENS5_IJSH_SB_EEEEEEEvNS4_8identityENS4_13SM90_TMA_LOADES1B_vS1C_EENS_8epilogue10collective6detail29Sm90TmaWarpSpecializedAdapterINS1G_15DefaultEpilogueISJ_SK_SK_NS1F_6thread17LinearCombinationISJ_Li1EffLNS1K_9ScaleType4KindE0ELNS_15FloatRoundStyleE2ESJ_EENS1_15EpilogueDefaultEEEEEvvEEEEvNT_6ParamsE --------------------------
	.section	.nv.info._ZN7cutlass13device_kernelINS_4gemm6kernel13GemmUniversalIN4cute5tupleIJiiiiEEENS1_10collective13CollectiveMmaINS1_37MainloopSm90TmaGmmaWarpSpecializedFP8ILi4ENS5_IJNS4_1CILi1EEENSA_ILi2EEESB_EEENS1_35KernelTmaWarpSpecializedCooperativeEEENS5_IJNSA_ILi256EEENSA_ILi128EEESH_EEENS_12float_e5m2_tENS5_IJlSB_lEEESJ_SK_NS4_8TiledMMAINS4_8MMA_AtomIJNS4_4SM904GMMA31MMA_64x128x32_F32E5M2E5M2_SS_TNILNSO_7ScaleInE1ELSQ_1EEEEEENS4_6LayoutINS5_IJSC_SB_SB_EEENS5_IJSB_NSA_ILi0EEESV_EEEEENS5_IJNS4_10UnderscoreESY_SY_EEEEENS4_23SM90_TMA_LOAD_MULTICASTENS4_14ComposedLayoutINS4_7SwizzleILi3ELi4ELi3EEENS4_18smem_ptr_flag_bitsILi8EEENST_INS5_IJNSA_ILi8EEESH_EEENS5_IJSH_SB_EEEEEEEvNS4_8identityENS4_13SM90_TMA_LOADES1B_vS1C_EENS_8epilogue10collective6detail29Sm90TmaWarpSpecializedAdapterINS1G_15DefaultEpilogueISJ_SK_SK_NS1F_6thread17LinearCombinationISJ_Li1EffLNS1K_9ScaleType4KindE0ELNS_15FloatRoundStyleE2ESJ_EENS1_15EpilogueDefaultEEEEEvvEEEEvNT_6ParamsE,"",@"SHT_CUDA_INFO"
	.sectionflags	@""
	.align	4


	//----- nvinfo : EIATTR_CUDA_API_VERSION
	.align		4
        /*0000*/ 	.byte	0x04, 0x37
        /*0002*/ 	.short	(.L_18 - .L_17)
.L_17:
        /*0004*/ 	.word	0x00000082


	//----- nvinfo : EIATTR_KPARAM_INFO
	.align		4
.L_18:
        /*0008*/ 	.byte	0x04, 0x17
        /*000a*/ 	.short	(.L_20 - .L_19)
.L_19:
        /*000c*/ 	.word	0x00000000
        /*0010*/ 	.short	0x0000
        /*0012*/ 	.short	0x0070
        /*0014*/ 	.byte	0x00, 0xf0, 0x01, 0x10


	//----- nvinfo : EIATTR_SPARSE_MMA_MASK
	.align		4
.L_20:
        /*0018*/ 	.byte	0x03, 0x50
        /*001a*/ 	.short	0x0000


	//----- nvinfo : EIATTR_MAXREG_COUNT
	.align		4
        /*001c*/ 	.byte	0x03, 0x1b
        /*001e*/ 	.short	0x00a8


	//----- nvinfo : EIATTR_NUM_BARRIERS
	.align		4
        /*0020*/ 	.byte	0x02, 0x4c
        /*0022*/ 	.byte	0x01
	.zero		1


	//----- nvinfo : EIATTR_ANNOTATIONS
	.align		4
        /*0024*/ 	.byte	0x04, 0x55
        /*0026*/ 	.short	(.L_22 - .L_21)


	//   ....[0]....
.L_21:
        /*0028*/ 	.word	0x00000001
        /*002c*/ 	.byte	0x70, 0x06, 0x00, 0x00, 0x01, 0x00, 0x00, 0x00, 0xa0, 0x08, 0x00, 0x00, 0x01, 0x00, 0x00, 0x00
        /* <DEDUP_REMOVED lines=188> */
        /*0bfc*/ 	.byte	0xc0, 0x05, 0x01, 0x00, 0x01, 0x00, 0x00, 0x00, 0x10, 0x06, 0x01, 0x00


	//----- nvinfo : EIATTR_MERCURY_ISA_VERSION
	.align		4
.L_22:
        /*0c08*/ 	.byte	0x03, 0x5f
        /*0c0a*/ 	.short	0x0101


	//----- nvinfo : EIATTR_INT_WARP_WIDE_INSTR_OFFSETS
	.align		4
        /*0c0c*/ 	.byte	0x04, 0x31
        /*0c0e*/ 	.short	(.L_24 - .L_23)


	//   ....[0]....
.L_23:
        /*0c10*/ 	.word	0x00000530


	//   ....[1]....
        /*0c14*/ 	.word	0x00000550


	//   ....[2]....
        /*0c18*/ 	.word	0x000006a0


	//   ....[3]....
        /*0c1c*/ 	.word	0x000053c0


	//----- nvinfo : EIATTR_COOP_GROUP_MASK_REGIDS
	.align		4
.L_24:
        /*0c20*/ 	.byte	0x04, 0x29
        /*0c22*/ 	.short	(.L_26 - .L_25)


	//   ....[0]....
.L_25:
        /*0c24*/ 	.word	0xffffffff


	//   ....[1]....
        /*0c28*/ 	.word	0xffffffff


	//   ....[2]....
        /*0c2c*/ 	.word	0xffffffff


	//   ....[3]....
        /*0c30*/ 	.word	0xffffffff


	//   ....[4]....
        /*0c34*/ 	.word	0xffffffff


	//   ....[5]....
        /*0c38*/ 	.word	0xffffffff


	//----- nvinfo : EIATTR_COOP_GROUP_INSTR_OFFSETS
	.align		4
.L_26:
        /*0c3c*/ 	.byte	0x04, 0x28
        /*0c3e*/ 	.short	(.L_28 - .L_27)


	//   ....[0]....
.L_27:
        /*0c40*/ 	.word	0x00000070


	//   ....[1]....
        /*0c44*/ 	.word	0x00000080


	//   ....[2]....
        /*0c48*/ 	.word	0x000001a0


	//   ....[3]....
        /*0c4c*/ 	.word	0x000003c0


	//   ....[4]....
        /*0c50*/ 	.word	0x000007b0


	//   ....[5]....
        /*0c54*/ 	.word	0x00001530


	//----- nvinfo : EIATTR_REG_RECONFIG
	.align		4
.L_28:
        /*0c58*/ 	.byte	0x01, 0x54
	.zero		2


	//----- nvinfo : EIATTR_MBARRIER_INSTR_OFFSETS
	.align		4
        /*0c5c*/ 	.byte	0x04, 0x39
        /*0c5e*/ 	.short	(.L_30 - .L_29)


	//   ....[0]....
.L_29:
        /*0c60*/ 	.word	0x00000320
        /*0c64*/ 	.word	0x000000ff
        /*0c68*/ 	.word	0x00000000
        /*0c6c*/ 	.short	0x0100
        /*0c6e*/ 	.byte	0x09
	.zero		1


	//   ....[1]....
        /*0c70*/ 	.word	0x00000330
        /*0c74*/ 	.word	0x000000ff
        /*0c78*/ 	.word	0x00000020
        /*0c7c*/ 	.short	0x0100
        /*0c7e*/ 	.byte	0x09
	.zero		1


	//   ....[2]....
        /*0c80*/ 	.word	0x00000340
        /*0c84*/ 	.word	0x000000ff
        /*0c88*/ 	.word	0x00000008
        /*0c8c*/ 	.short	0x0100
        /*0c8e*/ 	.byte	0x09
	.zero		1


	//   ....[3]....
        /*0c90*/ 	.word	0x00000350
        /*0c94*/ 	.word	0x000000ff
        /*0c98*/ 	.word	0x00000028
        /*0c9c*/ 	.short	0x0100
        /*0c9e*/ 	.byte	0x09
	.zero		1


	//   ....[4]....
        /*0ca0*/ 	.word	0x00000360
        /*0ca4*/ 	.word	0x000000ff
        /*0ca8*/ 	.word	0x00000010
        /*0cac*/ 	.short	0x0100
        /*0cae*/ 	.byte	0x09
	.zero		1


	//   ....[5]....
        /*0cb0*/ 	.word	0x00000370
        /*0cb4*/ 	.word	0x000000ff
        /*0cb8*/ 	.word	0x00000030
        /*0cbc*/ 	.short	0x0100
        /*0cbe*/ 	.byte	0x09
	.zero		1


	//   ....[6]....
        /*0cc0*/ 	.word	0x00000380
        /*0cc4*/ 	.word	0x000000ff
        /*0cc8*/ 	.word	0x00000018
        /*0ccc*/ 	.short	0x0100
        /*0cce*/ 	.byte	0x09
	.zero		1


	//   ....[7]....
        /*0cd0*/ 	.word	0x00000390
        /*0cd4*/ 	.word	0x000000ff
        /*0cd8*/ 	.word	0x00000038
        /*0cdc*/ 	.short	0x0100
        /*0cde*/ 	.byte	0x09
	.zero		1


	//   ....[8]....
        /*0ce0*/ 	.word	0x00000730
        /*0ce4*/ 	.word	0x000000ff
        /*0ce8*/ 	.word	0x00000050
        /*0cec*/ 	.short	0x0100
        /*0cee*/ 	.byte	0x06
	.zero		1


	//   ....[9]....
        /*0cf0*/ 	.word	0x00000760
        /*0cf4*/ 	.word	0x000000ff
        /*0cf8*/ 	.word	0x00000058
        /*0cfc*/ 	.short	0x0100
        /*0cfe*/ 	.byte	0x06
	.zero		1


	//   ....[10]....
        /*0d00*/ 	.word	0x00001d30
        /*0d04*/ 	.word	0x000000ff
        /*0d08*/ 	.word	0x00000000
        /*0d0c*/ 	.short	0x010a
        /*0d0e*/ 	.byte	0x06
	.zero		1


	//   ....[11]....
        /*0d10*/ 	.word	0x00001d70
        /*0d14*/ 	.word	0x000000ff
        /*0d18*/ 	.word	0x00000000
        /*0d1c*/ 	.short	0x010a
        /*0d1e*/ 	.byte	0x06
	.zero		1


	//   ....[12]....
        /*0d20*/ 	.word	0x000030e0
        /*0d24*/ 	.word	0x000000ff
        /*0d28*/ 	.word	0x00000000
        /*0d2c*/ 	.short	0x010a
        /*0d2e*/ 	.byte	0x10
	.zero		1


	//   ....[13]....
        /*0d30*/ 	.word	0x00003120
        /*0d34*/ 	.word	0x000000ff
        /*0d38*/ 	.word	0x00000000
        /*0d3c*/ 	.short	0x010a
        /*0d3e*/ 	.byte	0x10
	.zero		1


	//   ....[14]....
        /*0d40*/ 	.word	0x000042c0
        /*0d44*/ 	.word	0x000000e5
        /*0d48*/ 	.word	0x00000000
        /*0d4c*/ 	.short	0x0101
        /*0d4e*/ 	.byte	0x3f
	.zero		1


	//   ....[15]....
        /*0d50*/ 	.word	0x00005480
        /*0d54*/ 	.word	0x00000018
        /*0d58*/ 	.word	0x00000000
        /*0d5c*/ 	.short	0x0101
        /*0d5e*/ 	.byte	0x3f
	.zero		1


	//   ....[16]....
        /*0d60*/ 	.word	0x0000f800
        /*0d64*/ 	.word	0x00000005
        /*0d68*/ 	.word	0x00000020
        /*0d6c*/ 	.short	0x010a
        /*0d6e*/ 	.byte	0x3f
	.zero		1


	//   ....[17]....
        /*0d70*/ 	.word	0x0000fc50
        /*0d74*/ 	.word	0x00000003
        /*0d78*/ 	.word	0x00000058
        /*0d7c*/ 	.short	0x0101
        /*0d7e*/ 	.byte	0x3f
	.zero		1


	//   ....[18]....
        /*0d80*/ 	.word	0x00010360
        /*0d84*/ 	.word	0x00000005
        /*0d88*/ 	.word	0x00000000
        /*0d8c*/ 	.short	0x010a
        /*0d8e*/ 	.byte	0x3f
	.zero		1


	//   ....[19]....
        /*0d90*/ 	.word	0x000103e0
        /*0d94*/ 	.word	0x00000007
        /*0d98*/ 	.word	0x00000000
        /*0d9c*/ 	.short	0x010a
        /*0d9e*/ 	.byte	0x3f
	.zero		1


	//   ....[20]....
        /*0da0*/ 	.word	0x00010470
        /*0da4*/ 	.word	0x00000006
        /*0da8*/ 	.word	0x00000000
        /*0dac*/ 	.short	0x010a
        /*0dae*/ 	.byte	0x3f
	.zero		1


	//   ....[21]....
        /*0db0*/ 	.word	0x00010500
        /*0db4*/ 	.word	0x00000003
        /*0db8*/ 	.word	0x00000000
        /*0dbc*/ 	.short	0x010a
        /*0dbe*/ 	.byte	0x3f
	.zero		1


	//   ....[22]....
        /*0dc0*/ 	.word	0x00010570
        /*0dc4*/ 	.word	0x00000003
        /*0dc8*/ 	.word	0x00000000
        /*0dcc*/ 	.short	0x010a
        /*0dce*/ 	.byte	0x3f
	.zero		1


	//   ....[23]....
        /*0dd0*/ 	.word	0x000105e0
        /*0dd4*/ 	.word	0x00000000
        /*0dd8*/ 	.word	0x00000000
        /*0ddc*/ 	.short	0x010a
        /*0dde*/ 	.byte	0x3f
	.zero		1


	//   ....[24]....
        /*0de0*/ 	.word	0x000106c0
        /*0de4*/ 	.word	0x00000005
        /*0de8*/ 	.word	0x00000020
        /*0dec*/ 	.short	0x010a
        /*0dee*/ 	.byte	0x3f
	.zero		1


	//   ....[25]....
        /*0df0*/ 	.word	0x00010790
        /*0df4*/ 	.word	0x00000005
        /*0df8*/ 	.word	0x00000000
        /*0dfc*/ 	.short	0x010a
        /*0dfe*/ 	.byte	0x3f
	.zero		1


	//   ....[26]....
        /*0e00*/ 	.word	0x000107e0
        /*0e04*/ 	.word	0x00000007
        /*0e08*/ 	.word	0x00000000
        /*0e0c*/ 	.short	0x010a
        /*0e0e*/ 	.byte	0x3f
	.zero		1


	//   ....[27]....
        /*0e10*/ 	.word	0x00010830
        /*0e14*/ 	.word	0x00000006
        /*0e18*/ 	.word	0x00000000
        /*0e1c*/ 	.short	0x010a
        /*0e1e*/ 	.byte	0x3f
	.zero		1


	//----- nvinfo : EIATTR_NUM_MBARRIERS
	.align		4
.L_30:
        /*0e20*/ 	.byte	0x03, 0x38
        /*0e22*/ 	.short	0x000a


	//----- nvinfo : EIATTR_EXIT_INSTR_OFFSETS
	.align		4
        /*0e24*/ 	.byte	0x04, 0x1c
        /*0e26*/ 	.short	(.L_32 - .L_31)


	//   ....[0]....
.L_31:
        /*0e28*/ 	.word	0x00000940


	//   ....[1]....
        /*0e2c*/ 	.word	0x000011d0


	//   ....[2]....
        /*0e30*/ 	.word	0x0000eef0


	//   ....[3]....
        /*0e34*/ 	.word	0x0000f480


	//   ....[4]....
        /*0e38*/ 	.word	0x00010550


	//----- nvinfo : EIATTR_MAX_THREADS
	.align		4
.L_32:
        /*0e3c*/ 	.byte	0x04, 0x05
        /*0e3e*/ 	.short	(.L_34 - .L_33)
.L_33:
        /*0e40*/ 	.word	0x00000180
        /*0e44*/ 	.word	0x00000001
        /*0e48*/ 	.word	0x00000001


	//----- nvinfo : EIATTR_CRS_STACK_SIZE
	.align		4
.L_34:
        /*0e4c*/ 	.byte	0x04, 0x1e
        /*0e4e*/ 	.short	(.L_36 - .L_35)
.L_35:
        /*0e50*/ 	.word	0x00000000


	//----- nvinfo : EIATTR_CBANK_PARAM_SIZE
	.align		4
.L_36:
        /*0e54*/ 	.byte	0x03, 0x19
        /*0e56*/ 	.short	0x0470


	//----- nvinfo : EIATTR_PARAM_CBANK
	.align		4
        /*0e58*/ 	.byte	0x04, 0x0a
        /*0e5a*/ 	.short	(.L_38 - .L_37)
	.align		4
.L_37:
        /*0e5c*/ 	.word	index@(.nv.constant0._ZN7cutlass13device_kernelINS_4gemm6kernel13GemmUniversalIN4cute5tupleIJiiiiEEENS1_10collective13CollectiveMmaINS1_37MainloopSm90TmaGmmaWarpSpecializedFP8ILi4ENS5_IJNS4_1CILi1EEENSA_ILi2EEESB_EEENS1_35KernelTmaWarpSpecializedCooperativeEEENS5_IJNSA_ILi256EEENSA_ILi128EEESH_EEENS_12float_e5m2_tENS5_IJlSB_lEEESJ_SK_NS4_8TiledMMAINS4_8MMA_AtomIJNS4_4SM904GMMA31MMA_64x128x32_F32E5M2E5M2_SS_TNILNSO_7ScaleInE1ELSQ_1EEEEEENS4_6LayoutINS5_IJSC_SB_SB_EEENS5_IJSB_NSA_ILi0EEESV_EEEEENS5_IJNS4_10UnderscoreESY_SY_EEEEENS4_23SM90_TMA_LOAD_MULTICASTENS4_14ComposedLayoutINS4_7SwizzleILi3ELi4ELi3EEENS4_18smem_ptr_flag_bitsILi8EEENST_INS5_IJNSA_ILi8EEESH_EEENS5_IJSH_SB_EEEEEEEvNS4_8identityENS4_13SM90_TMA_LOADES1B_vS1C_EENS_8epilogue10collective6detail29Sm90TmaWarpSpecializedAdapterINS1G_15DefaultEpilogueISJ_SK_SK_NS1F_6thread17LinearCombinationISJ_Li1EffLNS1K_9ScaleType4KindE0ELNS_15FloatRoundStyleE2ESJ_EENS1_15EpilogueDefaultEEEEEvvEEEEvNT_6ParamsE)
        /*0e60*/ 	.short	0x0210
        /*0e62*/ 	.short	0x0470


	//----- nvinfo : EIATTR_SW_WAR
	.align		4
.L_38:
        /*0e64*/ 	.byte	0x04, 0x36
        /*0e66*/ 	.short	(.L_40 - .L_39)
.L_39:
        /*0e68*/ 	.word	0x00000008
.L_40:


//--------------------- .nv.callgraph             --------------------------
	.section	.nv.callgraph,"",@"SHT_CUDA_CALLGRAPH"
	.align	4
	.sectionentsize	8
	.align		4
        /*0000*/ 	.word	0x00000000
	.align		4
        /*0004*/ 	.word	0xffffffff
	.align		4
        /*0008*/ 	.word	0x00000000
	.align		4
        /*000c*/ 	.word	0xfffffffe
	.align		4
        /*0010*/ 	.word	0x00000000
	.align		4
        /*0014*/ 	.word	0xfffffffd
	.align		4
        /*0018*/ 	.word	0x00000000
	.align		4
        /*001c*/ 	.word	0xfffffffc


//--------------------- .nv.constant4             --------------------------
	.section	.nv.constant4,"a",@progbits
	.align	8
	.align		8
.nv.constant4:
        /*0000*/ 	.dword	_ZN40_INTERNAL_c4473eef_4_k_cu_ee8e09fa_233894cuda3std3__45__cpo5beginE
	.align		8
        /*0008*/ 	.dword	_ZN40_INTERNAL_c4473eef_4_k_cu_ee8e09fa_233894cuda3std3__45__cpo3endE
	.align		8
        /*0010*/ 	.dword	_ZN40_INTERNAL_c4473eef_4_k_cu_ee8e09fa_233894cuda3std3__45__cpo6cbeginE
	.align		8
        /*0018*/ 	.dword	_ZN40_INTERNAL_c4473eef_4_k_cu_ee8e09fa_233894cuda3std3__45__cpo4cendE
	.align		8
        /*0020*/ 	.dword	_ZN40_INTERNAL_c4473eef_4_k_cu_ee8e09fa_233894cuda3std3__442_GLOBAL__N__c4473eef_4_k_cu_ee8e09fa_233896ignoreE
	.align		8
        /*0028*/ 	.dword	_ZN40_INTERNAL_c4473eef_4_k_cu_ee8e09fa_233894cuda3std3__419piecewise_constructE
	.align		8
        /*0030*/ 	.dword	_ZN40_INTERNAL_c4473eef_4_k_cu_ee8e09fa_233894cuda3std3__48in_placeE
	.align		8
        /*0038*/ 	.dword	_ZN40_INTERNAL_c4473eef_4_k_cu_ee8e09fa_233894cuda3std6ranges3__45__cpo4swapE
	.align		8
        /*0040*/ 	.dword	_ZN40_INTERNAL_c4473eef_4_k_cu_ee8e09fa_233894cuda3std6ranges3__45__cpo9iter_moveE
	.align		8
        /*0048*/ 	.dword	_ZN40_INTERNAL_c4473eef_4_k_cu_ee8e09fa_233894cute7productE
	.align		8
        /*0050*/ 	.dword	_ZN40_INTERNAL_c4473eef_4_k_cu_ee8e09fa_233894cute1_E


//--------------------- .text._ZN7cutlass13device_kernelINS_4gemm6kernel13GemmUniversalIN4cute5tupleIJiiiiEEENS1_10collective13CollectiveMmaINS1_37MainloopSm90TmaGmmaWarpSpecializedFP8ILi4ENS5_IJNS4_1CILi1EEENSA_ILi2EEESB_EEENS1_35KernelTmaWarpSpecializedCooperativeEEENS5_IJNSA_ILi256EEENSA_ILi128EEESH_EEENS_12float_e5m2_tENS5_IJlSB_lEEESJ_SK_NS4_8TiledMMAINS4_8MMA_AtomIJNS4_4SM904GMMA31MMA_64x128x32_F32E5M2E5M2_SS_TNILNSO_7ScaleInE1ELSQ_1EEEEEENS4_6LayoutINS5_IJSC_SB_SB_EEENS5_IJSB_NSA_ILi0EEESV_EEEEENS5_IJNS4_10UnderscoreESY_SY_EEEEENS4_23SM90_TMA_LOAD_MULTICASTENS4_14ComposedLayoutINS4_7SwizzleILi3ELi4ELi3EEENS4_18smem_ptr_flag_bitsILi8EEENST_INS5_IJNSA_ILi8EEESH_EEENS5_IJSH_SB_EEEEEEEvNS4_8identityENS4_13SM90_TMA_LOADES1B_vS1C_EENS_8epilogue10collective6detail29Sm90TmaWarpSpecializedAdapterINS1G_15DefaultEpilogueISJ_SK_SK_NS1F_6thread17LinearCombinationISJ_Li1EffLNS1K_9ScaleType4KindE0ELNS_15FloatRoundStyleE2ESJ_EENS1_15EpilogueDefaultEEEEEvvEEEEvNT_6ParamsE --------------------------
	.section	.text._ZN7cutlass13device_kernelINS_4gemm6kernel13GemmUniversalIN4cute5tupleIJiiiiEEENS1_10collective13CollectiveMmaINS1_37MainloopSm90TmaGmmaWarpSpecializedFP8ILi4ENS5_IJNS4_1CILi1EEENSA_ILi2EEESB_EEENS1_35KernelTmaWarpSpecializedCooperativeEEENS5_IJNSA_ILi256EEENSA_ILi128EEESH_EEENS_12float_e5m2_tENS5_IJlSB_lEEESJ_SK_NS4_8TiledMMAINS4_8MMA_AtomIJNS4_4SM904GMMA31MMA_64x128x32_F32E5M2E5M2_SS_TNILNSO_7ScaleInE1ELSQ_1EEEEEENS4_6LayoutINS5_IJSC_SB_SB_EEENS5_IJSB_NSA_ILi0EEESV_EEEEENS5_IJNS4_10UnderscoreESY_SY_EEEEENS4_23SM90_TMA_LOAD_MULTICASTENS4_14ComposedLayoutINS4_7SwizzleILi3ELi4ELi3EEENS4_18smem_ptr_flag_bitsILi8EEENST_INS5_IJNSA_ILi8EEESH_EEENS5_IJSH_SB_EEEEEEEvNS4_8identityENS4_13SM90_TMA_LOADES1B_vS1C_EENS_8epilogue10collective6detail29Sm90TmaWarpSpecializedAdapterINS1G_15DefaultEpilogueISJ_SK_SK_NS1F_6thread17LinearCombinationISJ_Li1EffLNS1K_9ScaleType4KindE0ELNS_15FloatRoundStyleE2ESJ_EENS1_15EpilogueDefaultEEEEEvvEEEEvNT_6ParamsE,"ax",@progbits
	.align	128
.text._ZN7cutlass13device_kernelINS_4gemm6kernel13GemmUniversalIN4cute5tupleIJiiiiEEENS1_10collective13CollectiveMmaINS1_37MainloopSm90TmaGmmaWarpSpecializedFP8ILi4ENS5_IJNS4_1CILi1EEENSA_ILi2EEESB_EEENS1_35KernelTmaWarpSpecializedCooperativeEEENS5_IJNSA_ILi256EEENSA_ILi128EEESH_EEENS_12float_e5m2_tENS5_IJlSB_lEEESJ_SK_NS4_8TiledMMAINS4_8MMA_AtomIJNS4_4SM904GMMA31MMA_64x128x32_F32E5M2E5M2_SS_TNILNSO_7ScaleInE1ELSQ_1EEEEEENS4_6LayoutINS5_IJSC_SB_SB_EEENS5_IJSB_NSA_ILi0EEESV_EEEEENS5_IJNS4_10UnderscoreESY_SY_EEEEENS4_23SM90_TMA_LOAD_MULTICASTENS4_14ComposedLayoutINS4_7SwizzleILi3ELi4ELi3EEENS4_18smem_ptr_flag_bitsILi8EEENST_INS5_IJNSA_ILi8EEESH_EEENS5_IJSH_SB_EEEEEEEvNS4_8identityENS4_13SM90_TMA_LOADES1B_vS1C_EENS_8epilogue10collective6detail29Sm90TmaWarpSpecializedAdapterINS1G_15DefaultEpilogueISJ_SK_SK_NS1F_6thread17LinearCombinationISJ_Li1EffLNS1K_9ScaleType4KindE0ELNS_15FloatRoundStyleE2ESJ_EENS1_15EpilogueDefaultEEEEEvvEEEEvNT_6ParamsE:
        .type           _ZN7cutlass13device_kernelINS_4gemm6kernel13GemmUniversalIN4cute5tupleIJiiiiEEENS1_10collective13CollectiveMmaINS1_37MainloopSm90TmaGmmaWarpSpecializedFP8ILi4ENS5_IJNS4_1CILi1EEENSA_ILi2EEESB_EEENS1_35KernelTmaWarpSpecializedCooperativeEEENS5_IJNSA_ILi256EEENSA_ILi128EEESH_EEENS_12float_e5m2_tENS5_IJlSB_lEEESJ_SK_NS4_8TiledMMAINS4_8MMA_AtomIJNS4_4SM904GMMA31MMA_64x128x32_F32E5M2E5M2_SS_TNILNSO_7ScaleInE1ELSQ_1EEEEEENS4_6LayoutINS5_IJSC_SB_SB_EEENS5_IJSB_NSA_ILi0EEESV_EEEEENS5_IJNS4_10UnderscoreESY_SY_EEEEENS4_23SM90_TMA_LOAD_MULTICASTENS4_14ComposedLayoutINS4_7SwizzleILi3ELi4ELi3EEENS4_18smem_ptr_flag_bitsILi8EEENST_INS5_IJNSA_ILi8EEESH_EEENS5_IJSH_SB_EEEEEEEvNS4_8identityENS4_13SM90_TMA_LOADES1B_vS1C_EENS_8epilogue10collective6detail29Sm90TmaWarpSpecializedAdapterINS1G_15DefaultEpilogueISJ_SK_SK_NS1F_6thread17LinearCombinationISJ_Li1EffLNS1K_9ScaleType4KindE0ELNS_15FloatRoundStyleE2ESJ_EENS1_15EpilogueDefaultEEEEEvvEEEEvNT_6ParamsE,@function
        .size           _ZN7cutlass13device_kernelINS_4gemm6kernel13GemmUniversalIN4cute5tupleIJiiiiEEENS1_10collective13CollectiveMmaINS1_37MainloopSm90TmaGmmaWarpSpecializedFP8ILi4ENS5_IJNS4_1CILi1EEENSA_ILi2EEESB_EEENS1_35KernelTmaWarpSpecializedCooperativeEEENS5_IJNSA_ILi256EEENSA_ILi128EEESH_EEENS_12float_e5m2_tENS5_IJlSB_lEEESJ_SK_NS4_8TiledMMAINS4_8MMA_AtomIJNS4_4SM904GMMA31MMA_64x128x32_F32E5M2E5M2_SS_TNILNSO_7ScaleInE1ELSQ_1EEEEEENS4_6LayoutINS5_IJSC_SB_SB_EEENS5_IJSB_NSA_ILi0EEESV_EEEEENS5_IJNS4_10UnderscoreESY_SY_EEEEENS4_23SM90_TMA_LOAD_MULTICASTENS4_14ComposedLayoutINS4_7SwizzleILi3ELi4ELi3EEENS4_18smem_ptr_flag_bitsILi8EEENST_INS5_IJNSA_ILi8EEESH_EEENS5_IJSH_SB_EEEEEEEvNS4_8identityENS4_13SM90_TMA_LOADES1B_vS1C_EENS_8epilogue10collective6detail29Sm90TmaWarpSpecializedAdapterINS1G_15DefaultEpilogueISJ_SK_SK_NS1F_6thread17LinearCombinationISJ_Li1EffLNS1K_9ScaleType4KindE0ELNS_15FloatRoundStyleE2ESJ_EENS1_15EpilogueDefaultEEEEEvvEEEEvNT_6ParamsE,(.L_x_332 - _ZN7cutlass13device_kernelINS_4gemm6kernel13GemmUniversalIN4cute5tupleIJiiiiEEENS1_10collective13CollectiveMmaINS1_37MainloopSm90TmaGmmaWarpSpecializedFP8ILi4ENS5_IJNS4_1CILi1EEENSA_ILi2EEESB_EEENS1_35KernelTmaWarpSpecializedCooperativeEEENS5_IJNSA_ILi256EEENSA_ILi128EEESH_EEENS_12float_e5m2_tENS5_IJlSB_lEEESJ_SK_NS4_8TiledMMAINS4_8MMA_AtomIJNS4_4SM904GMMA31MMA_64x128x32_F32E5M2E5M2_SS_TNILNSO_7ScaleInE1ELSQ_1EEEEEENS4_6LayoutINS5_IJSC_SB_SB_EEENS5_IJSB_NSA_ILi0EEESV_EEEEENS5_IJNS4_10UnderscoreESY_SY_EEEEENS4_23SM90_TMA_LOAD_MULTICASTENS4_14ComposedLayoutINS4_7SwizzleILi3ELi4ELi3EEENS4_18smem_ptr_flag_bitsILi8EEENST_INS5_IJNSA_ILi8EEESH_EEENS5_IJSH_SB_EEEEEEEvNS4_8identityENS4_13SM90_TMA_LOADES1B_vS1C_EENS_8epilogue10collective6detail29Sm90TmaWarpSpecializedAdapterINS1G_15DefaultEpilogueISJ_SK_SK_NS1F_6thread17LinearCombinationISJ_Li1EffLNS1K_9ScaleType4KindE0ELNS_15FloatRoundStyleE2ESJ_EENS1_15EpilogueDefaultEEEEEvvEEEEvNT_6ParamsE)
        .other          _ZN7cutlass13device_kernelINS_4gemm6kernel13GemmUniversalIN4cute5tupleIJiiiiEEENS1_10collective13CollectiveMmaINS1_37MainloopSm90TmaGmmaWarpSpecializedFP8ILi4ENS5_IJNS4_1CILi1EEENSA_ILi2EEESB_EEENS1_35KernelTmaWarpSpecializedCooperativeEEENS5_IJNSA_ILi256EEENSA_ILi128EEESH_EEENS_12float_e5m2_tENS5_IJlSB_lEEESJ_SK_NS4_8TiledMMAINS4_8MMA_AtomIJNS4_4SM904GMMA31MMA_64x128x32_F32E5M2E5M2_SS_TNILNSO_7ScaleInE1ELSQ_1EEEEEENS4_6LayoutINS5_IJSC_SB_SB_EEENS5_IJSB_NSA_ILi0EEESV_EEEEENS5_IJNS4_10UnderscoreESY_SY_EEEEENS4_23SM90_TMA_LOAD_MULTICASTENS4_14ComposedLayoutINS4_7SwizzleILi3ELi4ELi3EEENS4_18smem_ptr_flag_bitsILi8EEENST_INS5_IJNSA_ILi8EEESH_EEENS5_IJSH_SB_EEEEEEEvNS4_8identityENS4_13SM90_TMA_LOADES1B_vS1C_EENS_8epilogue10collective6detail29Sm90TmaWarpSpecializedAdapterINS1G_15DefaultEpilogueISJ_SK_SK_NS1F_6thread17LinearCombinationISJ_Li1EffLNS1K_9ScaleType4KindE0ELNS_15FloatRoundStyleE2ESJ_EENS1_15EpilogueDefaultEEEEEvvEEEEvNT_6ParamsE,@"STO_CUDA_ENTRY STV_DEFAULT"
_ZN7cutlass13device_kernelINS_4gemm6kernel13GemmUniversalIN4cute5tupleIJiiiiEEENS1_10collective13CollectiveMmaINS1_37MainloopSm90TmaGmmaWarpSpecializedFP8ILi4ENS5_IJNS4_1CILi1EEENSA_ILi2EEESB_EEENS1_35KernelTmaWarpSpecializedCooperativeEEENS5_IJNSA_ILi256EEENSA_ILi128EEESH_EEENS_12float_e5m2_tENS5_IJlSB_lEEESJ_SK_NS4_8TiledMMAINS4_8MMA_AtomIJNS4_4SM904GMMA31MMA_64x128x32_F32E5M2E5M2_SS_TNILNSO_7ScaleInE1ELSQ_1EEEEEENS4_6LayoutINS5_IJSC_SB_SB_EEENS5_IJSB_NSA_ILi0EEESV_EEEEENS5_IJNS4_10UnderscoreESY_SY_EEEEENS4_23SM90_TMA_LOAD_MULTICASTENS4_14ComposedLayoutINS4_7SwizzleILi3ELi4ELi3EEENS4_18smem_ptr_flag_bitsILi8EEENST_INS5_IJNSA_ILi8EEESH_EEENS5_IJSH_SB_EEEEEEEvNS4_8identityENS4_13SM90_TMA_LOADES1B_vS1C_EENS_8epilogue10collective6detail29Sm90TmaWarpSpecializedAdapterINS1G_15DefaultEpilogueISJ_SK_SK_NS1F_6thread17LinearCombinationISJ_Li1EffLNS1K_9ScaleType4KindE0ELNS_15FloatRoundStyleE2ESJ_EENS1_15EpilogueDefaultEEEEEvvEEEEvNT_6ParamsE:
[----:B------:R-:W0:Y:S02]  /*0000*/  LDC R1, c[0x0][0x28] ;  /* 0x00000a00ff017b82 */ /* 0x000e240000000800 */
[----:B0-----:R-:W-:Y:S01]  /*0010*/  VIADD R1, R1, 0xffffff08 ;  /* 0xffffff0801017836 */ /* 0x001fe20000000000 */
[----:B------:R-:W0:Y:S01]  /*0020*/  S2R R5, SR_TID.X ;  /* 0x0000000000057919 */ /* 0x000e220000002100 */
[----:B------:R-:W-:Y:S01]  /*0030*/  ELECT P0, URZ, PT ;  /* 0x00000000003f782f */ /* 0x000fe20003800000 */
[----:B------:R-:W-:Y:S01]  /*0040*/  BSSY B0, `(.L_x_0) ;  /* 0x0000015000007945 */ /* 0x000fe20003800000 */
[--C-:B0-----:R-:W-:Y:S02]  /*0050*/  SHF.R.U32.HI R0, RZ, 0x5, R5.reuse ;  /* 0x00000005ff007819 */ /* 0x101fe40000011605 */
[----:B------:R-:W-:-:S03]  /*0060*/  SHF.R.U32.HI R2, RZ, 0x7, R5 ;  /* 0x00000007ff027819 */ /* 0x000fc60000011605 */
[----:B------:R-:W0:Y:S04]  /*0070*/  SHFL.IDX PT, R3, R0, RZ, 0x1f ;  /* 0x00001fff00037589 */ /* 0x000e2800000e0000 */
[----:B------:R-:W1:Y:S01]  /*0080*/  SHFL.IDX PT, R2, R2, RZ, 0x1f ;  /* 0x00001fff02027589 */ /* 0x000e6200000e0000 */
[----:B0-----:R-:W-:Y:S02]  /*0090*/  R2UR UR4, R3 ;  /* 0x00000000030472ca */ /* 0x001fe400000e0000 */
[----:B-1----:R-:W-:-:S11]  /*00a0*/  R2UR UR6, R2 ;  /* 0x00000000020672ca */ /* 0x002fd600000e0000 */
[----:B------:R-:W-:Y:S02]  /*00b0*/  USHF.R.S32.HI UR5, URZ, 0x1f, UR4 ;  /* 0x0000001f3f057899 */ /* 0x000fe40008011404 */
[----:B------:R-:W-:Y:S02]  /*00c0*/  ISETP.NE.OR P0, PT, RZ, UR4, !P0 ;  /* 0x00000004ff007c0c */ /* 0x000fe4000c705670 */
[----:B------:R-:W-:-:S04]  /*00d0*/  ULEA.HI UR5, UR5, UR4, URZ, 0x2 ;  /* 0x0000000405057291 */ /* 0x000fc8000f8f103f */
[----:B------:R-:W-:-:S04]  /*00e0*/  ULOP3.LUT UR5, UR5, 0xfffffffc, URZ, 0xc0, !UPT ;  /* 0xfffffffc05057892 */ /* 0x000fc8000f8ec03f */
[----:B------:R-:W-:-:S03]  /*00f0*/  UIADD3 UR8, UR4, -UR5, URZ ;  /* 0x8000000504087290 */ /* 0x000fc6000fffe03f */
[----:B------:R-:W-:Y:S09]  /*0100*/  @P0 BRA `(.L_x_1) ;  /* 0x0000000000200947 */ /* 0x000ff20003800000 */
[----:B------:R-:W-:Y:S02]  /*0110*/  ULDC.64 UR4, c[0x0][0x198] ;  /* 0x0000660000047ab9 */ /* 0x000fe40000000a00 */
[----:B------:R-:W-:Y:S02]  /*0120*/  UIADD3 UR10, UP0, UR4, 0xf0, URZ ;  /* 0x000000f0040a7890 */ /* 0x000fe4000ff1e03f */
[----:B------:R-:W-:Y:S02]  /*0130*/  UIADD3 UR4, UP1, UR4, 0x1f0, URZ ;  /* 0x000001f004047890 */ /* 0x000fe4000ff3e03f */
[----:B------:R-:W-:Y:S02]  /*0140*/  UIADD3.X UR11, URZ, UR5, URZ, UP0, !UPT ;  /* 0x000000053f0b7290 */ /* 0x000fe400087fe43f */
[----:B------:R-:W-:-:S07]  /*0150*/  UIADD3.X UR5, URZ, UR5, URZ, UP1, !UPT ;  /* 0x000000053f057290 */ /* 0x000fce0008ffe43f */
[----:B------:R0:W-:Y:S02]  /*0160*/  UTMACCTL.PF [UR10] ;  /* 0x000000000a0079b9 */ /* 0x0001e40008040000 */
[----:B------:R0:W-:Y:S02]  /*0170*/  UTMACCTL.PF [UR4] ;  /* 0x00000000040079b9 */ /* 0x0001e40008040000 */
[----:B0-----:R-:W-:Y:S01]  /*0180*/  NOP ;  /* 0x0000000000007918 */ /* 0x001fe20000000000 */
.L_x_1:
[----:B------:R-:W-:Y:S05]  /*0190*/  BSYNC B0 ;  /* 0x0000000000007941 */ /* 0x000fea0003800000 */
.L_x_0:
[----:B------:R-:W0:Y:S01]  /*01a0*/  SHFL.IDX PT, R3, R0, RZ, 0x1f ;  /* 0x00001fff00037589 */ /* 0x000e2200000e0000 */
[----:B------:R-:W-:Y:S01]  /*01b0*/  UISETP.NE.AND UP0, UPT, UR8, 0x3, UPT ;  /* 0x000000030800788c */ /* 0x000fe2000bf05270 */
[----:B------:R-:W-:Y:S01]  /*01c0*/  ISETP.NE.AND P2, PT, RZ, UR6, PT ;  /* 0x00000006ff007c0c */ /* 0x000fe2000bf45270 */
[----:B------:R-:W-:Y:S02]  /*01d0*/  UIADD3 UR10, UR6, -0x1, URZ ;  /* 0xffffffff060a7890 */ /* 0x000fe4000fffe03f */
[----:B------:R-:W-:Y:S02]  /*01e0*/  UISETP.EQ.OR UP0, UPT, UR8, URZ, !UP0 ;  /* 0x0000003f0800728c */ /* 0x000fe4000c702670 */
[----:B------:R-:W-:Y:S02]  /*01f0*/  UISETP.GE.U32.AND UP1, UPT, UR10, 0x2, UPT ;  /* 0x000000020a00788c */ /* 0x000fe4000bf26070 */
[----:B------:R-:W-:-:S04]  /*0200*/  UISETP.EQ.AND UP0, UPT, UR6, URZ, UP0 ;  /* 0x0000003f0600728c */ /* 0x000fc80008702270 */
[----:B------:R-:W-:-:S04]  /*0210*/  USEL UR13, URZ, 0x1, !UP0 ;  /* 0x000000013f0d7887 */ /* 0x000fc8000c000000 */
[----:B------:R-:W-:Y:S01]  /*0220*/  USEL UR13, UR13, 0x2, UP1 ;  /* 0x000000020d0d7887 */ /* 0x000fe20008800000 */
[----:B0-----:R-:W-:-:S13]  /*0230*/  ISETP.NE.AND P0, PT, R3, RZ, PT ;  /* 0x000000ff0300720c */ /* 0x001fda0003f05270 */
[----:B------:R-:W-:Y:S05]  /*0240*/  @P0 BRA `(.L_x_2) ;  /* 0x0000000000580947 */ /* 0x000fea0003800000 */
[----:B------:R-:W0:Y:S01]  /*0250*/  S2UR UR9, SR_CgaCtaId ;  /* 0x00000000000979c3 */ /* 0x000e220000008800 */
[----:B------:R-:W-:Y:S01]  /*0260*/  UMOV UR4, 0x400 ;  /* 0x0000040000047882 */ /* 0x000fe20000000000 */
[----:B------:R-:W-:Y:S01]  /*0270*/  UMOV UR5, 0x1 ;  /* 0x0000000100057882 */ /* 0x000fe20000000000 */
[----:B------:R-:W-:Y:S01]  /*0280*/  UMOV UR6, 0x4 ;  /* 0x0000000400067882 */ /* 0x000fe20000000000 */
[----:B------:R-:W-:Y:S01]  /*0290*/  ELECT P0, URZ, PT ;  /* 0x00000000003f782f */ /* 0x000fe20003800000 */
[----:B------:R-:W-:-:S04]  /*02a0*/  UIADD3 UR6, -UR6, 0x100000, URZ ;  /* 0x0010000006067890 */ /* 0x000fc8000fffe13f */
[----:B------:R-:W-:Y:S02]  /*02b0*/  USHF.L.U32 UR7, UR6, 0xb, URZ ;  /* 0x0000000b06077899 */ /* 0x000fe4000800063f */
[----:B------:R-:W-:Y:S02]  /*02c0*/  USHF.L.U32 UR6, UR6, 0x1, URZ ;  /* 0x0000000106067899 */ /* 0x000fe4000800063f */
[----:B0-----:R-:W-:Y:S02]  /*02d0*/  ULEA UR9, UR9, UR4, 0x18 ;  /* 0x0000000409097291 */ /* 0x001fe4000f8ec03f */
[----:B------:R-:W-:-:S04]  /*02e0*/  UIADD3 UR4, -UR5, 0x100000, URZ ;  /* 0x0010000005047890 */ /* 0x000fc8000fffe13f */
[----:B------:R-:W-:Y:S02]  /*02f0*/  USHF.L.U32 UR5, UR4, 0xb, URZ ;  /* 0x0000000b04057899 */ /* 0x000fe4000800063f */
[----:B------:R-:W-:Y:S01]  /*0300*/  USHF.L.U32 UR4, UR4, 0x1, URZ ;  /* 0x0000000104047899 */ /* 0x000fe2000800063f */
[----:B------:R-:W0:Y:S11]  /*0310*/  FENCE.VIEW.ASYNC.S ;  /* 0x00000000000073c6 */ /* 0x000e360000000000 */
[----:B0-----:R0:W1:Y:S01]  /*0320*/  SYNCS.EXCH.64 URZ, [UR9], UR4 ;  /* 0x00000004093f75b2 */ /* 0x0010620008000100 */
[----:B------:R0:W2:Y:S01]  /*0330*/  SYNCS.EXCH.64 URZ, [UR9+0x20], UR6 ;  /* 0x00002006093f75b2 */ /* 0x0000a20008000100 */
[----:B------:R0:W3:Y:S01]  /*0340*/  SYNCS.EXCH.64 URZ, [UR9+0x8], UR4 ;  /* 0x00000804093f75b2 */ /* 0x0000e20008000100 */
[----:B------:R0:W4:Y:S01]  /*0350*/  SYNCS.EXCH.64 URZ, [UR9+0x28], UR6 ;  /* 0x00002806093f75b2 */ /* 0x0001220008000100 */
[----:B------:R0:W0:Y:S01]  /*0360*/  SYNCS.EXCH.64 URZ, [UR9+0x10], UR4 ;  /* 0x00001004093f75b2 */ /* 0x0000220008000100 */
[----:B------:R0:W0:Y:S01]  /*0370*/  SYNCS.EXCH.64 URZ, [UR9+0x30], UR6 ;  /* 0x00003006093f75b2 */ /* 0x0000220008000100 */
[----:B------:R0:W0:Y:S01]  /*0380*/  SYNCS.EXCH.64 URZ, [UR9+0x18], UR4 ;  /* 0x00001804093f75b2 */ /* 0x0000220008000100 */
[----:B------:R0:W0:Y:S01]  /*0390*/  SYNCS.EXCH.64 URZ, [UR9+0x38], UR6 ;  /* 0x00003806093f75b2 */ /* 0x0000220008000100 */
[----:B------:R-:W-:Y:S01]  /*03a0*/  NOP ;  /* 0x0000000000007918 */ /* 0x000fe20000000000 */
.L_x_2:
[----:B------:R-:W-:Y:S01]  /*03b0*/  SHF.R.S32.HI R4, RZ, 0x1f, R5 ;  /* 0x0000001fff047819 */ /* 0x000fe20000011405 */
[----:B------:R-:W5:Y:S01]  /*03c0*/  SHFL.IDX PT, R0, R0, RZ, 0x1f ;  /* 0x00001fff00007589 */ /* 0x000f6200000e0000 */
[----:B------:R-:W-:Y:S01]  /*03d0*/  ELECT P0, URZ, PT ;  /* 0x00000000003f782f */ /* 0x000fe20003800000 */
[----:B0-----:R-:W0:Y:S01]  /*03e0*/  S2UR UR9, SR_CTAID.X ;  /* 0x00000000000979c3 */ /* 0x001e220000002500 */
[----:B------:R-:W-:Y:S01]  /*03f0*/  LEA.HI R4, R4, R5, RZ, 0x7 ;  /* 0x0000000504047211 */ /* 0x000fe200078f38ff */
[----:B------:R-:W1:Y:S01]  /*0400*/  S2R R2, SR_CTAID.Y ;  /* 0x0000000000027919 */ /* 0x000e620000002600 */
[----:B------:R-:W-:Y:S01]  /*0410*/  SHF.R.S32.HI R6, RZ, 0x1f, R3 ;  /* 0x0000001fff067819 */ /* 0x000fe20000011403 */
[----:B------:R-:W-:Y:S01]  /*0420*/  ULDC UR4, c[0x0][0x154] ;  /* 0x0000550000047ab9 */ /* 0x000fe20000000800 */
[----:B------:R-:W-:Y:S01]  /*0430*/  LOP3.LUT R4, R4, 0xffffff80, RZ, 0xc0, !PT ;  /* 0xffffff8004047812 */ /* 0x000fe200078ec0ff */
[----:B------:R-:W-:Y:S01]  /*0440*/  NOP ;  /* 0x0000000000007918 */ /* 0x000fe20000000000 */
[----:B------:R-:W-:Y:S01]  /*0450*/  LEA.HI R6, R6, R3, RZ, 0x2 ;  /* 0x0000000306067211 */ /* 0x000fe200078f10ff */
[----:B------:R-:W2:Y:S01]  /*0460*/  LDC R11, c[0x0][0x148] ;  /* 0x00005200ff0b7b82 */ /* 0x000ea20000000800 */
[----:B------:R-:W-:Y:S01]  /*0470*/  NOP ;  /* 0x0000000000007918 */ /* 0x000fe20000000000 */
[----:B------:R-:W-:Y:S01]  /*0480*/  IMAD.IADD R4, R5, 0x1, -R4 ;  /* 0x0000000105047824 */ /* 0x000fe200078e0a04 */
[----:B------:R-:W-:-:S04]  /*0490*/  LOP3.LUT R6, R6, 0x3ffffffc, RZ, 0xc0, !PT ;  /* 0x3ffffffc06067812 */ /* 0x000fc800078ec0ff */
[----:B------:R-:W-:Y:S01]  /*04a0*/  SHF.R.S32.HI R5, RZ, 0x1f, R4 ;  /* 0x0000001fff057819 */ /* 0x000fe20000011404 */
[----:B------:R-:W-:Y:S01]  /*04b0*/  IMAD.IADD R6, R3, 0x1, -R6 ;  /* 0x0000000103067824 */ /* 0x000fe200078e0a06 */
[----:B------:R-:W3:Y:S02]  /*04c0*/  LDC R8, c[0x0][0x144] ;  /* 0x00005100ff087b82 */ /* 0x000ee40000000800 */
[----:B------:R-:W-:Y:S02]  /*04d0*/  LEA.HI R5, R5, R4, RZ, 0x3 ;  /* 0x0000000405057211 */ /* 0x000fe400078f18ff */
[----:B-----5:R-:W-:Y:S02]  /*04e0*/  ISETP.NE.OR P0, PT, R0, RZ, !P0 ;  /* 0x000000ff0000720c */ /* 0x020fe40004705670 */
[--C-:B------:R-:W-:Y:S02]  /*04f0*/  SHF.R.S32.HI R0, RZ, 0x3, R5.reuse ;  /* 0x00000003ff007819 */ /* 0x100fe40000011405 */
[----:B------:R-:W-:-:S04]  /*0500*/  SHF.R.S32.HI R5, RZ, 0x1f, R5 ;  /* 0x0000001fff057819 */ /* 0x000fc80000011405 */
[----:B------:R-:W-:-:S04]  /*0510*/  LEA.HI R5, R5, R0, RZ, 0x2 ;  /* 0x0000000005057211 */ /* 0x000fc800078f10ff */
[----:B------:R-:W-:Y:S01]  /*0520*/  LOP3.LUT R5, R5, 0xfffffffc, RZ, 0xc0, !PT ;  /* 0xfffffffc05057812 */ /* 0x000fe200078ec0ff */
[----:B------:R-:W-:Y:S01]  /*0530*/  VOTEU.ALL UP0, P0 ;  /* 0x00000000003f7886 */ /* 0x000fe20000000000 */
[----:B-1----:R-:W-:Y:S01]  /*0540*/  I2FP.F32.U32 R7, R2 ;  /* 0x0000000200077245 */ /* 0x002fe20000201000 */
[----:B------:R-:W-:Y:S02]  /*0550*/  VOTEU.ALL UP1, P0 ;  /* 0x00000000003f7886 */ /* 0x000fe40000020000 */
[----:B------:R-:W-:Y:S01]  /*0560*/  IMAD.IADD R5, R0, 0x1, -R5 ;  /* 0x0000000100057824 */ /* 0x000fe200078e0a05 */
[----:B------:R-:W1:Y:S01]  /*0570*/  @!UP0 S2UR UR7, SR_CgaCtaId ;  /* 0x00000000000789c3 */ /* 0x000e620000008800 */
[----:B0-----:R-:W-:Y:S01]  /*0580*/  I2FP.F32.U32 R0, UR9 ;  /* 0x0000000900007c45 */ /* 0x001fe20008201000 */
[----:B------:R-:W-:Y:S01]  /*0590*/  FMUL R9, R7, UR4 ;  /* 0x0000000407097c20 */ /* 0x000fe20008400000 */
[----:B------:R-:W-:Y:S01]  /*05a0*/  IMAD R5, R6, 0x4, R5 ;  /* 0x0000000406057824 */ /* 0x000fe200078e0205 */
[----:B------:R-:W-:Y:S01]  /*05b0*/  ULDC UR4, c[0x0][0x150] ;  /* 0x0000540000047ab9 */ /* 0x000fe20000000800 */
[----:B------:R-:W-:Y:S01]  /*05c0*/  @!UP0 UMOV UR6, 0x400 ;  /* 0x0000040000068882 */ /* 0x000fe20000000000 */
[----:B------:R-:W-:Y:S01]  /*05d0*/  FMUL R7, R0, UR4 ;  /* 0x0000000400077c20 */ /* 0x000fe20008400000 */
[----:B------:R-:W-:Y:S01]  /*05e0*/  IMAD.SHL.U32 R0, R5, 0x4, RZ ;  /* 0x0000000405007824 */ /* 0x000fe200078e00ff */
[----:B------:R-:W0:Y:S01]  /*05f0*/  LDC R6, c[0x0][0x140] ;  /* 0x00005000ff067b82 */ /* 0x000e220000000800 */
[----:B------:R-:W5:Y:S01]  /*0600*/  F2I.U32.TRUNC.NTZ R9, R9 ;  /* 0x0000000900097305 */ /* 0x000f62000020f000 */
[----:B------:R-:W-:-:S02]  /*0610*/  UMOV UR4, 0x20 ;  /* 0x0000002000047882 */ /* 0x000fc40000000000 */
[----:B------:R-:W-:Y:S01]  /*0620*/  LOP3.LUT R10, R5, 0xc, R0, 0x78, !PT ;  /* 0x0000000c050a7812 */ /* 0x000fe200078e7800 */
[----:B------:R-:W-:-:S04]  /*0630*/  @!UP0 UIADD3 UR4, -UR4, 0x100000, URZ ;  /* 0x0010000004048890 */ /* 0x000fc8000fffe13f */
[----:B------:R-:W-:Y:S02]  /*0640*/  @!UP0 USHF.L.U32 UR5, UR4, 0xb, URZ ;  /* 0x0000000b04058899 */ /* 0x000fe4000800063f */
[----:B------:R-:W-:Y:S01]  /*0650*/  @!UP0 USHF.L.U32 UR4, UR4, 0x1, URZ ;  /* 0x0000000104048899 */ /* 0x000fe2000800063f */
[----:B------:R-:W4:Y:S01]  /*0660*/  F2I.U32.TRUNC.NTZ R7, R7 ;  /* 0x0000000700077305 */ /* 0x000f22000020f000 */
[----:B------:R0:W-:Y:S01]  /*0670*/  STL [R1+0x70], R10 ;  /* 0x0000700a01007387 */ /* 0x0001e20000100800 */
[----:B-----5:R-:W-:Y:S01]  /*0680*/  IMAD.MOV R12, RZ, RZ, -R9 ;  /* 0x000000ffff0c7224 */ /* 0x020fe200078e0a09 */
[----:B-1----:R-:W-:Y:S01]  /*0690*/  @!UP0 ULEA UR6, UR7, UR6, 0x18 ;  /* 0x0000000607068291 */ /* 0x002fe2000f8ec03f */
[----:B------:R-:W-:Y:S02]  /*06a0*/  VOTEU.ALL UP0, P0 ;  /* 0x00000000003f7886 */ /* 0x000fe40000000000 */
[----:B--2---:R-:W-:Y:S01]  /*06b0*/  IMAD R5, R11, R12, R2 ;  /* 0x0000000c0b057224 */ /* 0x004fe200078e0202 */
[----:B------:R-:W-:-:S02]  /*06c0*/  LOP3.LUT P0, RZ, R4, 0x7, RZ, 0xc0, !PT ;  /* 0x0000000704ff7812 */ /* 0x000fc4000780c0ff */
[----:B0-----:R-:W-:Y:S01]  /*06d0*/  ISETP.EQ.U32.AND P3, PT, R6, 0x1, PT ;  /* 0x000000010600780c */ /* 0x001fe20003f62070 */
[----:B----4-:R-:W-:Y:S01]  /*06e0*/  IMAD.MOV R7, RZ, RZ, -R7 ;  /* 0x000000ffff077224 */ /* 0x010fe200078e0a07 */
[----:B------:R-:W-:Y:S02]  /*06f0*/  ISETP.NE.AND P1, PT, R5, R10, PT ;  /* 0x0000000a0500720c */ /* 0x000fe40003f25270 */
[----:B------:R-:W-:Y:S01]  /*0700*/  ISETP.LT.U32.AND P0, PT, R10, 0x2, !P0 ;  /* 0x000000020a00780c */ /* 0x000fe20004701070 */
[----:B---3--:R-:W-:Y:S01]  /*0710*/  IMAD R0, R8, R7, UR9 ;  /* 0x0000000908007e24 */ /* 0x008fe2000f8e0207 */
[----:B------:R-:W0:Y:S02]  /*0720*/  FENCE.VIEW.ASYNC.S ;  /* 0x00000000000073c6 */ /* 0x000e240000000000 */
[----:B0-----:R0:W1:Y:S02]  /*0730*/  @!UP0 SYNCS.EXCH.64 URZ, [UR6+0x50], UR4 ;  /* 0x00005004063f85b2 */ /* 0x0010640008000100 */
[----:B------:R-:W-:-:S04]  /*0740*/  ISETP.EQ.OR P1, PT, R0, RZ, !P1 ;  /* 0x000000ff0000720c */ /* 0x000fc80004f22670 */
[----:B------:R-:W-:Y:S01]  /*0750*/  PLOP3.LUT P0, PT, P0, P1, PT, 0x80, 0x0 ;  /* 0x000000000000781c */ /* 0x000fe20000703070 */
[----:B------:R0:W2:Y:S01]  /*0760*/  @!UP1 SYNCS.EXCH.64 URZ, [UR6+0x58], UR4 ;  /* 0x00005804063f95b2 */ /* 0x0000a20008000100 */
[----:B------:R-:W-:Y:S01]  /*0770*/  NOP ;  /* 0x0000000000007918 */ /* 0x000fe20000000000 */
[----:B------:R-:W-:Y:S10]  /*0780*/  @!P3 BRA `(.L_x_3) ;  /* 0x000000000008b947 */ /* 0x000ff40003800000 */
[----:B-12---:R-:W-:Y:S01]  /*0790*/  UCGABAR_ARV ;  /* 0x00000000000079c7 */ /* 0x006fe20008000000 */
[----:B------:R-:W-:Y:S05]  /*07a0*/  BRA `(.L_x_4) ;  /* 0x0000000000047947 */ /* 0x000fea0003800000 */
.L_x_3:
[----:B-12---:R-:W-:Y:S01]  /*07b0*/  NOP ;  /* 0x0000000000007918 */ /* 0x006fe20000000000 */
.L_x_4:
[----:B------:R-:W1:Y:S01]  /*07c0*/  LDC R3, c[0x0][0x65c] ;  /* 0x00019700ff037b82 */ /* 0x000e620000000800 */
[----:B------:R-:W-:Y:S02]  /*07d0*/  IMAD.U32 R4, RZ, RZ, UR9 ;  /* 0x00000009ff047e24 */ /* 0x000fe4000f8e00ff */
[----:B------:R-:W-:Y:S01]  /*07e0*/  IMAD.MOV.U32 R5, RZ, RZ, RZ ;  /* 0x000000ffff057224 */ /* 0x000fe200078e00ff */
[----:B-1----:R-:W-:-:S13]  /*07f0*/  ISETP.NE.AND P4, PT, R3, 0x1, PT ;  /* 0x000000010300780c */ /* 0x002fda0003f85270 */
[----:B------:R-:W1:Y:S01]  /*0800*/  @P4 LDC R7, c[0x0][0x10] ;  /* 0x00000400ff074b82 */ /* 0x000e620000000800 */
[----:B------:R-:W-:Y:S02]  /*0810*/  @P4 IMAD.MOV.U32 R3, RZ, RZ, RZ ;  /* 0x000000ffff034224 */ /* 0x000fe400078e00ff */
[----:B------:R-:W-:-:S05]  /*0820*/  @P4 IMAD.MOV.U32 R13, RZ, RZ, RZ ;  /* 0x000000ffff0d4224 */ /* 0x000fca00078e00ff */
[----:B------:R-:W2:Y:S01]  /*0830*/  @!P4 LDC R9, c[0x0][0xc] ;  /* 0x00000300ff09cb82 */ /* 0x000ea20000000800 */
[----:B-1----:R-:W-:-:S04]  /*0840*/  @P4 IMAD.WIDE.U32 R6, R7, UR9, R2 ;  /* 0x0000000907064c25 */ /* 0x002fc8000f8e0002 */
[----:B------:R-:W-:Y:S02]  /*0850*/  @P4 IMAD.MOV.U32 R19, RZ, RZ, R6 ;  /* 0x000000ffff134224 */ /* 0x000fe400078e0006 */
[----:B------:R-:W-:Y:S02]  /*0860*/  @P4 IMAD.IADD R23, R7, 0x1, R13 ;  /* 0x0000000107174824 */ /* 0x000fe400078e020d */
[----:B--2---:R-:W-:-:S04]  /*0870*/  @!P4 IMAD.WIDE.U32 R4, R2, R9, R4 ;  /* 0x000000090204c225 */ /* 0x004fc800078e0004 */
[----:B------:R-:W-:Y:S02]  /*0880*/  @!P4 IMAD.MOV.U32 R19, RZ, RZ, R4 ;  /* 0x000000ffff13c224 */ /* 0x000fe400078e0004 */
[----:B------:R-:W-:-:S03]  /*0890*/  @!P4 IMAD.MOV.U32 R23, RZ, RZ, R5 ;  /* 0x000000ffff17c224 */ /* 0x000fc600078e0005 */
[----:B------:R1:W-:Y:S04]  /*08a0*/  STL [R1+0x78], R19 ;  /* 0x0000781301007387 */ /* 0x0003e80000100800 */
[----:B------:R1:W-:Y:S01]  /*08b0*/  STL [R1+0x74], R23 ;  /* 0x0000741701007387 */ /* 0x0003e20000100800 */
[----:B------:R-:W-:Y:S05]  /*08c0*/  @!P3 BRA `(.L_x_5) ;  /* 0x00000000000cb947 */ /* 0x000fea0003800000 */
[----:B------:R-:W-:Y:S01]  /*08d0*/  UCGABAR_WAIT ;  /* 0x0000000000007dc7 */ /* 0x000fe20008000000 */
[----:B------:R-:W-:Y:S01]  /*08e0*/  CCTL.IVALL ;  /* 0x00000000ff00798f */ /* 0x000fe20002000000 */
[----:B------:R-:W-:Y:S05]  /*08f0*/  BRA `(.L_x_6) ;  /* 0x0000000000047947 */ /* 0x000fea0003800000 */
.L_x_5:
[----:B------:R-:W-:Y:S06]  /*0900*/  BAR.SYNC.DEFER_BLOCKING 0x0 ;  /* 0x0000000000007b1d */ /* 0x000fec0000010000 */
.L_x_6:
[----:B------:R-:W-:Y:S05]  /*0910*/  @!P2 BRA `(.L_x_7) ;  /* 0x000000e40078a947 */ /* 0x000fea0003800000 */
[----:B------:R-:W-:-:S06]  /*0920*/  UISETP.GT.U32.AND UP0, UPT, UR10, 0x1, UPT ;  /* 0x000000010a00788c */ /* 0x000fcc000bf04070 */
[----:B------:R-:W-:-:S13]  /*0930*/  PLOP3.LUT P1, PT, PT, PT, UP0, 0x80, 0x0 ;  /* 0x000000000000781c */ /* 0x000fda0003f2f008 */
[----:B0-----:R-:W-:Y:S05]  /*0940*/  @P1 EXIT ;  /* 0x000000000000194d */ /* 0x001fea0003800000 */
[----:B------:R-:W-:Y:S01]  /*0950*/  IMAD.MOV.U32 R6, RZ, RZ, -0x1 ;  /* 0xffffffffff067424 */ /* 0x000fe200078e00ff */
[----:B------:R-:W-:Y:S01]  /*0960*/  ULDC.64 UR4, c[0x0][0x650] ;  /* 0x0001940000047ab9 */ /* 0x000fe20000000a00 */
[----:B------:R-:W-:Y:S01]  /*0970*/  IMAD.MOV.U32 R5, RZ, RZ, -0x1 ;  /* 0xffffffffff057424 */ /* 0x000fe200078e00ff */
[----:B------:R-:W-:Y:S01]  /*0980*/  ISETP.GE.U32.AND P1, PT, R19, UR4, PT ;  /* 0x0000000413007c0c */ /* 0x000fe2000bf26070 */
[----:B------:R-:W-:Y:S01]  /*0990*/  UMOV UR12, 0xffffffff ;  /* 0xffffffff000c7882 */ /* 0x000fe20000000000 */
[----:B------:R0:W-:Y:S01]  /*09a0*/  STL [R1+0x80], R6 ;  /* 0x0000800601007387 */ /* 0x0001e20000100800 */
[----:B------:R-:W-:Y:S02]  /*09b0*/  PRMT R4, RZ, 0x7610, R4 ;  /* 0x00007610ff047816 */ /* 0x000fe40000000004 */
[----:B------:R-:W-:Y:S01]  /*09c0*/  ISETP.GE.U32.AND.EX P1, PT, R23, UR5, PT, P1 ;  /* 0x0000000517007c0c */ /* 0x000fe2000bf26110 */
[----:B------:R0:W-:-:S12]  /*09d0*/  STL [R1+0x7c], R5 ;  /* 0x00007c0501007387 */ /* 0x0001d80000100800 */
[----:B0-----:R-:W-:Y:S05]  /*09e0*/  @P1 BRA `(.L_x_8) ;  /* 0x0000000400381947 */ /* 0x001fea0003800000 */
[----:B------:R-:W0:Y:S01]  /*09f0*/  LDC.64 R14, c[0x0][0x628] ;  /* 0x00018a00ff0e7b82 */ /* 0x000e220000000a00 */
[----:B------:R-:W-:Y:S02]  /*0a00*/  IMAD.MOV.U32 R4, RZ, RZ, R19 ;  /* 0x000000ffff047224 */ /* 0x000fe400078e0013 */
[----:B------:R-:W-:-:S05]  /*0a10*/  IMAD.MOV.U32 R5, RZ, RZ, R23 ;  /* 0x000000ffff057224 */ /* 0x000fca00078e0017 */
[----:B------:R-:W2:Y:S08]  /*0a20*/  LDC R10, c[0x0][0x630] ;  /* 0x00018c00ff0a7b82 */ /* 0x000eb00000000800 */
[----:B------:R-:W3:Y:S01]  /*0a30*/  LDC.64 R16, c[0x0][0x620] ;  /* 0x00018800ff107b82 */ /* 0x000ee20000000a00 */
[----:B0-----:R-:W-:-:S04]  /*0a40*/  ISETP.NE.U32.AND P1, PT, R14, RZ, PT ;  /* 0x000000ff0e00720c */ /* 0x001fc80003f25070 */
[----:B------:R-:W-:-:S13]  /*0a50*/  ISETP.NE.AND.EX P1, PT, R15, RZ, PT, P1 ;  /* 0x000000ff0f00720c */ /* 0x000fda0003f25310 */
[----:B--23--:R-:W-:Y:S05]  /*0a60*/  @!P1 BRA `(.L_x_9) ;  /* 0x0000000000289947 */ /* 0x00cfea0003800000 */
[----:B------:R-:W0:Y:S02]  /*0a70*/  LDC R9, c[0x0][0x634] ;  /* 0x00018d00ff097b82 */ /* 0x000e240000000800 */
[----:B0-----:R-:W-:-:S05]  /*0a80*/  IADD3 R9, P1, R19, R9, RZ ;  /* 0x0000000913097210 */ /* 0x001fca0007f3e0ff */
[----:B------:R-:W-:-:S04]  /*0a90*/  IMAD.X R13, RZ, RZ, R23, P1 ;  /* 0x000000ffff0d7224 */ /* 0x000fc800008e0617 */
[----:B------:R-:W-:-:S04]  /*0aa0*/  IMAD.WIDE.U32 R4, R13, R14, RZ ;  /* 0x0000000e0d047225 */ /* 0x000fc800078e00ff */
[----:B------:R-:W-:-:S04]  /*0ab0*/  IMAD.WIDE.U32 R6, P1, R9, R15, R4 ;  /* 0x0000000f09067225 */ /* 0x000fc80007820004 */
[----:B------:R-:W-:-:S04]  /*0ac0*/  IMAD.WIDE.U32 R4, R9, R14, RZ ;  /* 0x0000000e09047225 */ /* 0x000fc800078e00ff */
[----:B------:R-:W-:Y:S01]  /*0ad0*/  IMAD.X R9, RZ, RZ, RZ, P1 ;  /* 0x000000ffff097224 */ /* 0x000fe200008e06ff */
[----:B------:R-:W-:Y:S01]  /*0ae0*/  IADD3 RZ, P1, R5, R6, RZ ;  /* 0x0000000605ff7210 */ /* 0x000fe20007f3e0ff */
[----:B------:R-:W-:-:S04]  /*0af0*/  IMAD.MOV.U32 R8, RZ, RZ, R7 ;  /* 0x000000ffff087224 */ /* 0x000fc800078e0007 */
[----:B------:R-:W-:-:S08]  /*0b00*/  IMAD.WIDE.U32.X R4, R13, R15, R8, P1 ;  /* 0x0000000f0d047225 */ /* 0x000fd000008e0408 */
.L_x_9:
[----:B------:R-:W0:Y:S01]  /*0b10*/  LDC.64 R20, c[0x0][0x640] ;  /* 0x00019000ff147b82 */ /* 0x000e220000000a00 */
[-C--:B------:R-:W-:Y:S01]  /*0b20*/  SHF.R.U64 R22, R4, R10.reuse, R5 ;  /* 0x0000000a04167219 */ /* 0x080fe20000001205 */
[----:B------:R-:W-:Y:S01]  /*0b30*/  IMAD.MOV.U32 R4, RZ, RZ, R19 ;  /* 0x000000ffff047224 */ /* 0x000fe200078e0013 */
[----:B------:R-:W-:Y:S01]  /*0b40*/  SHF.R.U32.HI R3, RZ, R10, R5 ;  /* 0x0000000aff037219 */ /* 0x000fe20000011605 */
[----:B------:R-:W-:Y:S01]  /*0b50*/  IMAD.MOV.U32 R5, RZ, RZ, R23 ;  /* 0x000000ffff057224 */ /* 0x000fe200078e0017 */
[----:B------:R-:W-:Y:S01]  /*0b60*/  IADD3 R7, P1, RZ, -R22, RZ ;  /* 0x80000016ff077210 */ /* 0x000fe20007f3e0ff */
[----:B-1----:R-:W-:Y:S02]  /*0b70*/  IMAD R23, R11, R12, R2 ;  /* 0x0000000c0b177224 */ /* 0x002fe400078e0202 */
[----:B------:R-:W1:Y:S01]  /*0b80*/  LDC R8, c[0x0][0x618] ;  /* 0x00018600ff087b82 */ /* 0x000e620000000800 */
[----:B------:R-:W-:Y:S02]  /*0b90*/  IMAD.MOV.U32 R11, RZ, RZ, 0x1 ;  /* 0x00000001ff0b7424 */ /* 0x000fe400078e00ff */
[----:B------:R-:W-:-:S02]  /*0ba0*/  IMAD.X R3, RZ, RZ, ~R3, P1 ;  /* 0x000000ffff037224 */ /* 0x000fc400008e0e03 */
[----:B------:R-:W-:-:S03]  /*0bb0*/  IMAD.WIDE.U32 R4, R7, R16, R4 ;  /* 0x0000001007047225 */ /* 0x000fc600078e0004 */
[----:B------:R-:W2:Y:S01]  /*0bc0*/  LDC R14, c[0x0][0x608] ;  /* 0x00018200ff0e7b82 */ /* 0x000ea20000000800 */
[----:B------:R-:W-:-:S04]  /*0bd0*/  IMAD R6, R3, R16, RZ ;  /* 0x0000001003067224 */ /* 0x000fc800078e02ff */
[----:B------:R-:W-:-:S03]  /*0be0*/  IMAD R3, R7, R17, R6 ;  /* 0x0000001107037224 */ /* 0x000fc600078e0206 */
[----:B------:R-:W3:Y:S01]  /*0bf0*/  LDC R18, c[0x0][0x658] ;  /* 0x00019600ff127b82 */ /* 0x000ee20000000800 */
[----:B------:R-:W-:Y:S01]  /*0c00*/  IMAD.IADD R3, R5, 0x1, R3 ;  /* 0x0000000105037824 */ /* 0x000fe200078e0203 */
[----:B0-----:R-:W-:Y:S01]  /*0c10*/  ISETP.NE.U32.AND P1, PT, R20, RZ, PT ;  /* 0x000000ff1400720c */ /* 0x001fe20003f25070 */
[----:B------:R-:W-:-:S03]  /*0c20*/  IMAD.MOV.U32 R5, RZ, RZ, -0x1 ;  /* 0xffffffffff057424 */ /* 0x000fc600078e00ff */
[----:B------:R-:W-:Y:S02]  /*0c30*/  ISETP.NE.AND.EX P1, PT, R21, RZ, PT, P1 ;  /* 0x000000ff1500720c */ /* 0x000fe40003f25310 */
[----:B------:R-:W0:Y:S01]  /*0c40*/  LDC R13, c[0x0][0x600] ;  /* 0x00018000ff0d7b82 */ /* 0x000e220000000800 */
[-CC-:B-1----:R-:W-:Y:S02]  /*0c50*/  SHF.R.U64 R10, R4, R8.reuse, R3.reuse ;  /* 0x00000008040a7219 */ /* 0x182fe40000001203 */
[----:B------:R-:W-:-:S05]  /*0c60*/  SHF.R.U32.HI R3, RZ, R8, R3 ;  /* 0x00000008ff037219 */ /* 0x000fca0000011603 */
[----:B------:R-:W1:Y:S01]  /*0c70*/  LDC R15, c[0x0][0x648] ;  /* 0x00019200ff0f7b82 */ /* 0x000e620000000800 */
[-CC-:B--2---:R-:W-:Y:S02]  /*0c80*/  SHF.R.U64 R19, R10, R14.reuse, R3.reuse ;  /* 0x0000000e0a137219 */ /* 0x184fe40000001203 */
[----:B------:R-:W-:-:S05]  /*0c90*/  SHF.R.U32.HI R3, RZ, R14, R3 ;  /* 0x0000000eff037219 */ /* 0x000fca0000011603 */
[----:B------:R-:W2:Y:S01]  /*0ca0*/  LDC R17, c[0x0][0x638] ;  /* 0x00018e00ff117b82 */ /* 0x000ea20000000800 */
[-C--:B---3--:R-:W-:Y:S02]  /*0cb0*/  SHF.L.U32 R2, R5, R18.reuse, RZ ;  /* 0x0000001205027219 */ /* 0x088fe400000006ff */
[--C-:B------:R-:W-:Y:S02]  /*0cc0*/  SHF.R.U64 R12, R19, R18, R3.reuse ;  /* 0x00000012130c7219 */ /* 0x100fe40000001203 */
[----:B------:R-:W-:Y:S02]  /*0cd0*/  LOP3.LUT R8, RZ, R2, RZ, 0x33, !PT ;  /* 0x00000002ff087212 */ /* 0x000fe400078e33ff */
[----:B------:R-:W-:Y:S01]  /*0ce0*/  SHF.R.U32.HI R3, RZ, R18, R3 ;  /* 0x00000012ff037219 */ /* 0x000fe20000011603 */
[----:B------:R-:W3:Y:S01]  /*0cf0*/  LDC R16, c[0x0][0x610] ;  /* 0x00018400ff107b82 */ /* 0x000ee20000000800 */
[----:B------:R-:W-:Y:S01]  /*0d00*/  IMAD.MOV.U32 R2, RZ, RZ, R12 ;  /* 0x000000ffff027224 */ /* 0x000fe200078e000c */
[----:B------:R-:W-:Y:S06]  /*0d10*/  @!P1 BRA `(.L_x_10) ;  /* 0x0000000000289947 */ /* 0x000fec0003800000 */
[----:B------:R-:W4:Y:S02]  /*0d20*/  LDC R7, c[0x0][0x64c] ;  /* 0x00019300ff077b82 */ /* 0x000f240000000800 */
[----:B----4-:R-:W-:-:S05]  /*0d30*/  IADD3 R7, P1, R12, R7, RZ ;  /* 0x000000070c077210 */ /* 0x010fca0007f3e0ff */
        /* <DEDUP_REMOVED lines=8> */
.L_x_10:
[----:B-1----:R-:W-:Y:S01]  /*0dc0*/  SHF.R.U64 R4, R2, R15, R3 ;  /* 0x0000000f02047219 */ /* 0x002fe20000001203 */
[----:B0-----:R-:W-:Y:S01]  /*0dd0*/  VIADD R5, R13, 0xffffffff ;  /* 0xffffffff0d057836 */ /* 0x001fe20000000000 */
[----:B------:R-:W-:Y:S02]  /*0de0*/  SHF.L.U32 R2, R11, R18, RZ ;  /* 0x000000120b027219 */ /* 0x000fe400000006ff */
[----:B------:R-:W-:Y:S01]  /*0df0*/  LOP3.LUT R3, R19, R8, RZ, 0xc0, !PT ;  /* 0x0000000813037212 */ /* 0x000fe200078ec0ff */
[----:B------:R-:W-:Y:S01]  /*0e00*/  IMAD.MOV R6, RZ, RZ, -R4 ;  /* 0x000000ffff067224 */ /* 0x000fe200078e0a04 */
[----:B------:R-:W-:Y:S02]  /*0e10*/  SEL R0, R0, R23, !P4 ;  /* 0x0000001700007207 */ /* 0x000fe40006000000 */
[----:B------:R-:W-:Y:S01]  /*0e20*/  LOP3.LUT R5, R10, R5, RZ, 0xc0, !PT ;  /* 0x000000050a057212 */ /* 0x000fe200078ec0ff */
[----:B------:R-:W-:Y:S01]  /*0e30*/  IMAD R3, R2, R4, R3 ;  /* 0x0000000402037224 */ /* 0x000fe200078e0203 */
[----:B------:R-:W-:Y:S01]  /*0e40*/  R2UR UR12, R22 ;  /* 0x00000000160c72ca */ /* 0x000fe200000e0000 */
[----:B--2---:R-:W-:-:S02]  /*0e50*/  IMAD R2, R6, R17, R12 ;  /* 0x0000001106027224 */ /* 0x004fc400078e020c */
[----:B---3--:R-:W-:Y:S02]  /*0e60*/  IMAD R0, R3, R16, R0 ;  /* 0x0000001003007224 */ /* 0x008fe400078e0200 */
[----:B------:R-:W-:Y:S02]  /*0e70*/  IMAD R3, R2, R13, R5 ;  /* 0x0000000d02037224 */ /* 0x000fe400078e0205 */
[----:B------:R-:W-:-:S03]  /*0e80*/  IMAD.MOV.U32 R4, RZ, RZ, 0x1 ;  /* 0x00000001ff047424 */ /* 0x000fc600078e00ff */
[----:B------:R-:W-:Y:S02]  /*0e90*/  SEL R2, R3, R0, !P4 ;  /* 0x0000000003027207 */ /* 0x000fe40006000000 */
[----:B------:R-:W-:-:S03]  /*0ea0*/  SEL R0, R0, R3, !P4 ;  /* 0x0000000300007207 */ /* 0x000fc60006000000 */
[----:B------:R0:W-:Y:S04]  /*0eb0*/  STL [R1+0x7c], R2 ;  /* 0x00007c0201007387 */ /* 0x0001e80000100800 */
[----:B------:R0:W-:Y:S02]  /*0ec0*/  STL [R1+0x80], R0 ;  /* 0x0000800001007387 */ /* 0x0001e40000100800 */
.L_x_8:
[----:B------:R-:W-:-:S08]  /*0ed0*/  NOP ;  /* 0x0000000000007918 */ /* 0x000fd00000000000 */
[----:B------:R-:W2:Y:S02]  /*0ee0*/  USETMAXREG.TRY_ALLOC.CTAPOOL UP0, 0xe8 ;  /* 0x000000e8000079c8 */ /* 0x000ea40008000600 */
[----:B--2---:R-:W-:-:S13]  /*0ef0*/  PLOP3.LUT P1, PT, PT, PT, UP0, 0x80, 0x0 ;  /* 0x000000000000781c */ /* 0x004fda0003f2f008 */
[----:B------:R-:W-:Y:S05]  /*0f00*/  @!P1 BRA `(.L_x_8) ;  /* 0xfffffffc00f09947 */ /* 0x000fea000383ffff */
[----:B------:R-:W-:Y:S01]  /*0f10*/  ULDC.64 UR4, c[0x0][0x598] ;  /* 0x0001660000047ab9 */ /* 0x000fe20000000a00 */
[----:B------:R-:W-:Y:S01]  /*0f20*/  ULDC.64 UR14, c[0x0][0x208] ;  /* 0x00008200000e7ab9 */ /* 0x000fe20000000a00 */
[----:B------:R-:W-:-:S04]  /*0f30*/  ISETP.NE.U32.AND P1, PT, RZ, UR4, PT ;  /* 0x00000004ff007c0c */ /* 0x000fc8000bf25070 */
[----:B------:R-:W-:-:S13]  /*0f40*/  ISETP.NE.AND.EX P1, PT, RZ, UR5, PT, P1 ;  /* 0x00000005ff007c0c */ /* 0x000fda000bf25310 */
[----:B------:R-:W-:Y:S05]  /*0f50*/  @!P1 BRA `(.L_x_11) ;  /* 0x0000000000209947 */ /* 0x000fea0003800000 */
[----:B0-----:R-:W0:Y:S02]  /*0f60*/  LDC.64 R2, c[0x0][0x598] ;  /* 0x00016600ff027b82 */ /* 0x001e240000000a00 */
[----:B0-----:R-:W2:Y:S02]  /*0f70*/  LDG.E.64 R2, desc[UR14][R2.64] ;  /* 0x0000000e02027981 */ /* 0x001ea4000c1e1b00 */
[----:B--2---:R-:W-:-:S04]  /*0f80*/  ISETP.NE.U32.AND P1, PT, R2, RZ, PT ;  /* 0x000000ff0200720c */ /* 0x004fc80003f25070 */
[----:B------:R-:W-:-:S13]  /*0f90*/  ISETP.NE.AND.EX P1, PT, R3, RZ, PT, P1 ;  /* 0x000000ff0300720c */ /* 0x000fda0003f25310 */
[----:B------:R-:W-:Y:S05]  /*0fa0*/  @!P1 BRA `(.L_x_11) ;  /* 0x00000000000c9947 */ /* 0x000fea0003800000 */
[----:B------:R-:W2:Y:S02]  /*0fb0*/  LD.E R2, desc[UR14][R2.64] ;  /* 0x0000000e02027980 */ /* 0x000ea4000c101900 */
[----:B--2---:R-:W-:Y:S01]  /*0fc0*/  R2UR UR20, R2 ;  /* 0x00000000021472ca */ /* 0x004fe200000e0000 */
[----:B------:R-:W-:-:S14]  /*0fd0*/  BRA `(.L_x_12) ;  /* 0x0000000000247947 */ /* 0x000fdc0003800000 */
.L_x_11:
[----:B------:R-:W-:Y:S02]  /*0fe0*/  ULDC.64 UR4, c[0x0][0x588] ;  /* 0x0001620000047ab9 */ /* 0x000fe40000000a00 */
[----:B------:R-:W-:-:S04]  /*0ff0*/  ISETP.NE.U32.AND P1, PT, RZ, UR4, PT ;  /* 0x00000004ff007c0c */ /* 0x000fc8000bf25070 */
[----:B------:R-:W-:-:S13]  /*1000*/  ISETP.NE.AND.EX P1, PT, RZ, UR5, PT, P1 ;  /* 0x00000005ff007c0c */ /* 0x000fda000bf25310 */
[----:B------:R-:W-:Y:S05]  /*1010*/  @!P1 BRA `(.L_x_13) ;  /* 0x0000000000109947 */ /* 0x000fea0003800000 */
[----:B0-----:R-:W0:Y:S02]  /*1020*/  LDC.64 R2, c[0x0][0x588] ;  /* 0x00016200ff027b82 */ /* 0x001e240000000a00 */
[----:B0-----:R-:W2:Y:S02]  /*1030*/  LDG.E R2, desc[UR14][R2.64] ;  /* 0x0000000e02027981 */ /* 0x001ea4000c1e1900 */
[----:B--2---:R-:W-:Y:S01]  /*1040*/  R2UR UR20, R2 ;  /* 0x00000000021472ca */ /* 0x004fe200000e0000 */
[----:B------:R-:W-:-:S14]  /*1050*/  BRA `(.L_x_12) ;  /* 0x0000000000047947 */ /* 0x000fdc0003800000 */
.L_x_13:
[----:B------:R-:W-:-:S05]  /*1060*/  ULDC UR20, c[0x0][0x580] ;  /* 0x0001600000147ab9 */ /* 0x000fca0000000800 */
.L_x_12:
[----:B------:R-:W-:Y:S02]  /*1070*/  ULDC.64 UR4, c[0x0][0x5a0] ;  /* 0x0001680000047ab9 */ /* 0x000fe40000000a00 */
        /* <DEDUP_REMOVED lines=11> */
.L_x_14:
        /* <DEDUP_REMOVED lines=8> */
.L_x_16:
[----:B------:R-:W-:-:S05]  /*11b0*/  ULDC UR21, c[0x0][0x584] ;  /* 0x0001610000157ab9 */ /* 0x000fca0000000800 */
.L_x_15:
[----:B------:R-:W-:-:S13]  /*11c0*/  LOP3.LUT P1, RZ, R4, 0xff, RZ, 0xc0, !PT ;  /* 0x000000ff04ff7812 */ /* 0x000fda000782c0ff */
[----:B------:R-:W-:Y:S05]  /*11d0*/  @!P1 EXIT ;  /* 0x000000000000994d */ /* 0x000fea0003800000 */
[----:B------:R-:W-:Y:S01]  /*11e0*/  ULDC UR4, c[0x0][0x28c] ;  /* 0x0000a30000047ab9 */ /* 0x000fe20000000800 */
[----:B------:R-:W-:Y:S02]  /*11f0*/  ULOP3.LUT UR22, UR13, 0x1, URZ, 0xfc, !UPT ;  /* 0x000000010d167892 */ /* 0x000fe4000f8efc3f */
[----:B------:R-:W-:-:S04]  /*1200*/  UIADD3 UR4, UR4, 0x7f, URZ ;  /* 0x0000007f04047890 */ /* 0x000fc8000fffe03f */
[----:B------:R-:W-:-:S04]  /*1210*/  USHF.R.S32.HI UR5, URZ, 0x1f, UR4 ;  /* 0x0000001f3f057899 */ /* 0x000fc80008011404 */
[----:B------:R-:W-:-:S03]  /*1220*/  ULEA.HI UR5, UR5, UR4, URZ, 0x7 ;  /* 0x0000000405057291 */ /* 0x000fc6000f8f383f */
[----:B------:R-:W-:Y:S01]  /*1230*/  UMOV UR4, URZ ;  /* 0x0000003f00047c82 */ /* 0x000fe20008000000 */
[----:B------:R-:W-:-:S03]  /*1240*/  USHF.R.S32.HI UR9, URZ, 0x7, UR5 ;  /* 0x000000073f097899 */ /* 0x000fc60008011405 */
[----:B------:R-:W-:-:S09]  /*1250*/  UMOV UR5, URZ ;  /* 0x0000003f00057c82 */ /* 0x000fd20008000000 */
.L_x_297:
[----:B0-----:R-:W0:Y:S01]  /*1260*/  S2R R0, SR_TID.X ;  /* 0x0000000000007919 */ /* 0x001e220000002100 */
[----:B------:R-:W2:Y:S01]  /*1270*/  S2UR UR18, SR_CgaCtaId ;  /* 0x00000000001279c3 */ /* 0x000ea20000008800 */
[----:B------:R-:W-:Y:S01]  /*1280*/  UMOV UR17, 0x400 ;  /* 0x0000040000117882 */ /* 0x000fe20000000000 */
[----:B------:R-:W-:Y:S01]  /*1290*/  UMOV UR6, URZ ;  /* 0x0000003f00067c82 */ /* 0x000fe20008000000 */
[----:B------:R-:W-:Y:S01]  /*12a0*/  STL [R1+0x6c], RZ ;  /* 0x00006cff01007387 */ /* 0x000fe20000100800 */
[----:B------:R-:W-:Y:S01]  /*12b0*/  UMOV UR7, URZ ;  /* 0x0000003f00077c82 */ /* 0x000fe20008000000 */
[----:B------:R-:W-:Y:S01]  /*12c0*/  UMOV UR8, URZ ;  /* 0x0000003f00087c82 */ /* 0x000fe20008000000 */
[----:B------:R-:W-:Y:S01]  /*12d0*/  UMOV UR23, UR5 ;  /* 0x0000000500177c82 */ /* 0x000fe20008000000 */
[----:B------:R-:W-:Y:S01]  /*12e0*/  STL [R1+0x68], RZ ;  /* 0x000068ff01007387 */ /* 0x000fe20000100800 */
[----:B-1-3--:R-:W3:Y:S01]  /*12f0*/  LDC R2, c[0x0][0x28c] ;  /* 0x0000a300ff027b82 */ /* 0x00aee20000000800 */
[----:B------:R-:W-:Y:S01]  /*1300*/  UMOV UR24, UR4 ;  /* 0x0000000400187c82 */ /* 0x000fe20008000000 */
[----:B------:R-:W-:Y:S01]  /*1310*/  CS2R R4, SRZ ;  /* 0x0000000000047805 */ /* 0x000fe2000001ff00 */
[----:B------:R-:W-:Y:S01]  /*1320*/  STL [R1+0x64], RZ ;  /* 0x000064ff01007387 */ /* 0x000fe20000100800 */
[----:B------:R-:W-:-:S02]  /*1330*/  CS2R R6, SRZ ;  /* 0x0000000000067805 */ /* 0x000fc4000001ff00 */
[----:B------:R-:W-:Y:S02]  /*1340*/  CS2R R8, SRZ ;  /* 0x0000000000087805 */ /* 0x000fe4000001ff00 */
[----:B------:R-:W-:Y:S01]  /*1350*/  CS2R R10, SRZ ;  /* 0x00000000000a7805 */ /* 0x000fe2000001ff00 */
[----:B------:R-:W-:Y:S01]  /*1360*/  STL [R1+0x60], RZ ;  /* 0x000060ff01007387 */ /* 0x000fe20000100800 */
[----:B------:R-:W-:Y:S02]  /*1370*/  CS2R R12, SRZ ;  /* 0x00000000000c7805 */ /* 0x000fe4000001ff00 */
[----:B------:R-:W-:Y:S02]  /*1380*/  CS2R R14, SRZ ;  /* 0x00000000000e7805 */ /* 0x000fe4000001ff00 */
[----:B------:R-:W-:Y:S01]  /*1390*/  CS2R R16, SRZ ;  /* 0x0000000000107805 */ /* 0x000fe2000001ff00 */
[----:B------:R-:W-:Y:S01]  /*13a0*/  STL [R1+0x5c], RZ ;  /* 0x00005cff01007387 */ /* 0x000fe20000100800 */
[----:B-1----:R-:W-:-:S02]  /*13b0*/  CS2R R18, SRZ ;  /* 0x0000000000127805 */ /* 0x002fc4000001ff00 */
[----:B------:R-:W-:Y:S02]  /*13c0*/  CS2R R20, SRZ ;  /* 0x0000000000147805 */ /* 0x000fe4000001ff00 */
[----:B------:R-:W-:Y:S01]  /*13d0*/  CS2R R22, SRZ ;  /* 0x0000000000167805 */ /* 0x000fe2000001ff00 */
[----:B------:R-:W-:Y:S01]  /*13e0*/  STL [R1+0x58], RZ ;  /* 0x000058ff01007387 */ /* 0x000fe20000100800 */
[----:B------:R-:W-:Y:S02]  /*13f0*/  CS2R R152, SRZ ;  /* 0x0000000000987805 */ /* 0x000fe4000001ff00 */
[----:B------:R-:W-:Y:S02]  /*1400*/  CS2R R154, SRZ ;  /* 0x00000000009a7805 */ /* 0x000fe4000001ff00 */
[----:B------:R-:W-:Y:S01]  /*1410*/  CS2R R156, SRZ ;  /* 0x00000000009c7805 */ /* 0x000fe2000001ff00 */
[----:B------:R-:W-:Y:S01]  /*1420*/  STL [R1+0x54], RZ ;  /* 0x000054ff01007387 */ /* 0x000fe20000100800 */
[----:B------:R-:W-:-:S02]  /*1430*/  CS2R R158, SRZ ;  /* 0x00000000009e7805 */ /* 0x000fc4000001ff00 */
[----:B------:R-:W-:Y:S02]  /*1440*/  CS2R R160, SRZ ;  /* 0x0000000000a07805 */ /* 0x000fe4000001ff00 */
[----:B------:R-:W-:Y:S02]  /*1450*/  CS2R R162, SRZ ;  /* 0x0000000000a27805 */ /* 0x000fe4000001ff00 */
[----:B0-----:R-:W-:Y:S01]  /*1460*/  LOP3.LUT R0, R0, 0x80, RZ, 0xc0, !PT ;  /* 0x0000008000007812 */ /* 0x001fe200078ec0ff */
[----:B------:R-:W-:Y:S01]  /*1470*/  STL [R1+0x50], RZ ;  /* 0x000050ff01007387 */ /* 0x000fe20000100800 */
[----:B---3--:R-:W-:Y:S02]  /*1480*/  ISETP.GE.AND P1, PT, R2, 0x1, PT ;  /* 0x000000010200780c */ /* 0x008fe40003f26270 */
[----:B------:R-:W-:Y:S02]  /*1490*/  CS2R R2, SRZ ;  /* 0x0000000000027805 */ /* 0x000fe4000001ff00 */
[----:B------:R-:W-:Y:S01]  /*14a0*/  SHF.R.U32.HI R0, RZ, 0x7, R0 ;  /* 0x00000007ff007819 */ /* 0x000fe20000011600 */
        /* <DEDUP_REMOVED lines=8> */
[----:B------:R-:W0:Y:S01]  /*1530*/  SHFL.IDX PT, R0, R0, RZ, 0x1f ;  /* 0x00001fff00007589 */ /* 0x000e2200000e0000 */
[----:B------:R-:W-:-:S02]  /*1540*/  CS2R R176, SRZ ;  /* 0x0000000000b07805 */ /* 0x000fc4000001ff00 */
[----:B------:R-:W-:Y:S02]  /*1550*/  CS2R R178, SRZ ;  /* 0x0000000000b27805 */ /* 0x000fe4000001ff00 */
[----:B------:R-:W-:Y:S01]  /*1560*/  CS2R R180, SRZ ;  /* 0x0000000000b47805 */ /* 0x000fe2000001ff00 */
[----:B------:R1:W-:Y:S01]  /*1570*/  STL [R1+0x44], RZ ;  /* 0x000044ff01007387 */ /* 0x0003e20000100800 */
[----:B------:R-:W-:Y:S02]  /*1580*/  CS2R R182, SRZ ;  /* 0x0000000000b67805 */ /* 0x000fe4000001ff00 */
[----:B------:R-:W-:Y:S02]  /*1590*/  CS2R R184, SRZ ;  /* 0x0000000000b87805 */ /* 0x000fe4000001ff00 */
[----:B------:R-:W-:Y:S01]  /*15a0*/  CS2R R186, SRZ ;  /* 0x0000000000ba7805 */ /* 0x000fe2000001ff00 */
[----:B------:R1:W-:Y:S01]  /*15b0*/  STL [R1+0x40], RZ ;  /* 0x000040ff01007387 */ /* 0x0003e20000100800 */
        /* <DEDUP_REMOVED lines=14> */
[----:B------:R-:W-:Y:S02]  /*16a0*/  CS2R R210, SRZ ;  /* 0x0000000000d27805 */ /* 0x000fe4000001ff00 */
[----:B0-----:R-:W-:Y:S01]  /*16b0*/  R2UR UR10, R0 ;  /* 0x00000000000a72ca */ /* 0x001fe200000e0000 */
[----:B------:R1:W-:Y:S01]  /*16c0*/  STL [R1+0x30], RZ ;  /* 0x000030ff01007387 */ /* 0x0003e20000100800 */
[----:B------:R-:W-:Y:S01]  /*16d0*/  IMAD.MOV.U32 R0, RZ, RZ, RZ ;  /* 0x000000ffff007224 */ /* 0x000fe200078e00ff */
[----:B------:R-:W-:-:S02]  /*16e0*/  CS2R R212, SRZ ;  /* 0x0000000000d47805 */ /* 0x000fc4000001ff00 */
[----:B------:R-:W-:Y:S01]  /*16f0*/  CS2R R214, SRZ ;  /* 0x0000000000d67805 */ /* 0x000fe2000001ff00 */
[----:B------:R1:W-:Y:S01]  /*1700*/  STL [R1+0x2c], RZ ;  /* 0x00002cff01007387 */ /* 0x0003e20000100800 */
[----:B------:R-:W-:Y:S02]  /*1710*/  CS2R R216, SRZ ;  /* 0x0000000000d87805 */ /* 0x000fe4000001ff00 */
[----:B------:R-:W-:Y:S02]  /*1720*/  CS2R R218, SRZ ;  /* 0x0000000000da7805 */ /* 0x000fe4000001ff00 */
[----:B------:R-:W-:Y:S01]  /*1730*/  CS2R R220, SRZ ;  /* 0x0000000000dc7805 */ /* 0x000fe2000001ff00 */
[----:B------:R1:W-:Y:S01]  /*1740*/  STL [R1+0x28], RZ ;  /* 0x000028ff01007387 */ /* 0x0003e20000100800 */
[----:B------:R-:W-:Y:S02]  /*1750*/  CS2R R222, SRZ ;  /* 0x0000000000de7805 */ /* 0x000fe4000001ff00 */
[----:B------:R-:W-:-:S02]  /*1760*/  CS2R R224, SRZ ;  /* 0x0000000000e07805 */ /* 0x000fc4000001ff00 */
[----:B------:R-:W-:Y:S01]  /*1770*/  CS2R R226, SRZ ;  /* 0x0000000000e27805 */ /* 0x000fe2000001ff00 */
[----:B------:R1:W-:Y:S01]  /*1780*/  STL [R1+0x24], RZ ;  /* 0x000024ff01007387 */ /* 0x0003e20000100800 */
[----:B------:R-:W-:Y:S01]  /*1790*/  ULEA.HI UR11, UR10, UR10, URZ, 0x1 ;  /* 0x0000000a0a0b7291 */ /* 0x000fe2000f8f083f */
[----:B------:R-:W-:Y:S01]  /*17a0*/  IMAD.MOV.U32 R228, RZ, RZ, RZ ;  /* 0x000000ffffe47224 */ /* 0x000fe200078e00ff */
[----:B------:R-:W-:Y:S01]  /*17b0*/  CS2R R88, SRZ ;  /* 0x0000000000587805 */ /* 0x000fe2000001ff00 */
[----:B------:R1:W-:Y:S01]  /*17c0*/  STL [R1+0x20], RZ ;  /* 0x000020ff01007387 */ /* 0x0003e20000100800 */
[----:B------:R-:W-:Y:S01]  /*17d0*/  ULOP3.LUT UR16, UR11, 0x7fffe, URZ, 0xc0, !UPT ;  /* 0x0007fffe0b107892 */ /* 0x000fe2000f8ec03f */
[----:B------:R-:W-:Y:S01]  /*17e0*/  CS2R R90, SRZ ;  /* 0x00000000005a7805 */ /* 0x000fe2000001ff00 */
[----:B--2---:R-:W-:Y:S01]  /*17f0*/  ULEA UR11, UR18, UR17, 0x18 ;  /* 0x00000011120b7291 */ /* 0x004fe2000f8ec03f */
[----:B------:R1:W-:Y:S01]  /*1800*/  STL [R1+0x1c], RZ ;  /* 0x00001cff01007387 */ /* 0x0003e20000100800 */
[----:B------:R-:W-:Y:S01]  /*1810*/  UIADD3 UR16, UR10, -UR16, URZ ;  /* 0x800000100a107290 */ /* 0x000fe2000fffe03f */
[----:B------:R-:W-:-:S02]  /*1820*/  CS2R R92, SRZ ;  /* 0x00000000005c7805 */ /* 0x000fc4000001ff00 */
[----:B------:R-:W-:Y:S01]  /*1830*/  CS2R R94, SRZ ;  /* 0x00000000005e7805 */ /* 0x000fe2000001ff00 */
[----:B------:R1:W-:Y:S01]  /*1840*/  STL [R1+0x18], RZ ;  /* 0x000018ff01007387 */ /* 0x0003e20000100800 */
[----:B------:R-:W-:Y:S01]  /*1850*/  ULEA UR16, UR16, UR11, 0xd ;  /* 0x0000000b10107291 */ /* 0x000fe2000f8e683f */
[----:B------:R-:W-:Y:S02]  /*1860*/  CS2R R96, SRZ ;  /* 0x0000000000607805 */ /* 0x000fe4000001ff00 */
[----:B------:R-:W-:Y:S01]  /*1870*/  CS2R R98, SRZ ;  /* 0x0000000000627805 */ /* 0x000fe2000001ff00 */
[----:B------:R1:W-:Y:S01]  /*1880*/  STL [R1+0x14], RZ ;  /* 0x000014ff01007387 */ /* 0x0003e20000100800 */
[----:B------:R-:W-:Y:S01]  /*1890*/  UIADD3 UR16, UR16, 0x100, URZ ;  /* 0x0000010010107890 */ /* 0x000fe2000fffe03f */
[----:B------:R-:W-:Y:S02]  /*18a0*/  CS2R R100, SRZ ;  /* 0x0000000000647805 */ /* 0x000fe4000001ff00 */
[----:B------:R-:W-:Y:S01]  /*18b0*/  CS2R R102, SRZ ;  /* 0x0000000000667805 */ /* 0x000fe2000001ff00 */
[----:B------:R1:W-:Y:S01]  /*18c0*/  STL [R1+0x10], RZ ;  /* 0x000010ff01007387 */ /* 0x0003e20000100800 */
[----:B------:R-:W-:Y:S01]  /*18d0*/  USHF.R.U32.HI UR10, URZ, 0x4, UR16 ;  /* 0x000000043f0a7899 */ /* 0x000fe20008011610 */
[----:B------:R-:W-:-:S02]  /*18e0*/  CS2R R104, SRZ ;  /* 0x0000000000687805 */ /* 0x000fc4000001ff00 */
[----:B------:R-:W-:Y:S01]  /*18f0*/  CS2R R106, SRZ ;  /* 0x00000000006a7805 */ /* 0x000fe2000001ff00 */
[----:B------:R1:W-:Y:S01]  /*1900*/  STL [R1+0xc], RZ ;  /* 0x00000cff01007387 */ /* 0x0003e20000100800 */
[----:B------:R-:W-:Y:S01]  /*1910*/  ULOP3.LUT UR10, UR10, 0x3fff, URZ, 0xc0, !UPT ;  /* 0x00003fff0a0a7892 */ /* 0x000fe2000f8ec03f */
        /* <DEDUP_REMOVED lines=10> */
[----:B------:R1:W-:Y:S01]  /*19c0*/  STL [R1], RZ ;  /* 0x000000ff01007387 */ /* 0x0003e20000100800 */
[----:B------:R-:W-:Y:S02]  /*19d0*/  CS2R R124, SRZ ;  /* 0x00000000007c7805 */ /* 0x000fe4000001ff00 */
[----:B------:R-:W-:Y:S02]  /*19e0*/  CS2R R126, SRZ ;  /* 0x00000000007e7805 */ /* 0x000fe4000001ff00 */
[----:B------:R-:W-:Y:S02]  /*19f0*/  CS2R R128, SRZ ;  /* 0x0000000000807805 */ /* 0x000fe4000001ff00 */
[----:B------:R-:W-:-:S02]  /*1a00*/  CS2R R130, SRZ ;  /* 0x0000000000827805 */ /* 0x000fc4000001ff00 */
[----:B------:R-:W-:Y:S02]  /*1a10*/  CS2R R132, SRZ ;  /* 0x0000000000847805 */ /* 0x000fe4000001ff00 */
[----:B------:R-:W-:Y:S02]  /*1a20*/  CS2R R134, SRZ ;  /* 0x0000000000867805 */ /* 0x000fe4000001ff00 */
        /* <DEDUP_REMOVED lines=9> */
[----:B----4-:R-:W-:-:S02]  /*1ac0*/  CS2R R26, SRZ ;  /* 0x00000000001a7805 */ /* 0x010fc4000001ff00 */
        /* <DEDUP_REMOVED lines=29> */
[----:B------:R-:W-:Y:S01]  /*1ca0*/  CS2R R86, SRZ ;  /* 0x0000000000567805 */ /* 0x000fe2000001ff00 */
[----:B-1----:R-:W-:Y:S06]  /*1cb0*/  @!P1 BRA `(.L_x_17) ;  /* 0x0000001000c09947 */ /* 0x002fec0003800000 */
[----:B------:R-:W-:-:S06]  /*1cc0*/  UISETP.NE.AND UP0, UPT, UR22, 0x3, UPT ;  /* 0x000000031600788c */ /* 0x000fcc000bf05270 */
[----:B------:R-:W-:-:S13]  /*1cd0*/  PLOP3.LUT P2, PT, PT, PT, UP0, 0x80, 0x0 ;  /* 0x000000000000781c */ /* 0x000fda0003f4f008 */
[----:B------:R-:W-:Y:S05]  /*1ce0*/  @!P2 BRA `(.L_x_18) ;  /* 0x000000000004a947 */ /* 0x000fea0003800000 */
[----:B------:R-:W-:Y:S01]  /*1cf0*/  BPT.TRAP 0x1 ;  /* 0x000000040000795c */ /* 0x000fe20000300000 */
.L_x_18:
[----:B------:R-:W-:Y:S01]  /*1d00*/  ULEA UR6, UR5, UR11, 0x3 ;  /* 0x0000000b05067291 */ /* 0x000fe2000f8e183f */
[----:B------:R-:W-:-:S05]  /*1d10*/  IMAD.U32 R0, RZ, RZ, UR4 ;  /* 0x00000004ff007e24 */ /* 0x000fca000f8e00ff */
[----:B------:R-:W-:-:S04]  /*1d20*/  SHF.L.U32 R0, R0, 0x1f, RZ ;  /* 0x0000001f00007819 */ /* 0x000fc800000006ff */
[----:B------:R0:W1:Y:S01]  /*1d30*/  SYNCS.PHASECHK.TRANS64.TRYWAIT P1, [UR6], R0 ;  /* 0x00000000ff0075a7 */ /* 0x0000620008020146 */
[----:B------:R-:W-:Y:S05]  /*1d40*/  @!P2 BRA `(.L_x_19) ;  /* 0x000000000004a947 */ /* 0x000fea0003800000 */
[----:B------:R-:W-:Y:S01]  /*1d50*/  BPT.TRAP 0x1 ;  /* 0x000000040000795c */ /* 0x000fe20000300000 */
.L_x_19:
[----:B-1----:R-:W-:Y:S05]  /*1d60*/  @P1 BRA `(.L_x_20) ;  /* 0x0000000000081947 */ /* 0x002fea0003800000 */
[----:B------:R-:W1:Y:S02]  /*1d70*/  SYNCS.PHASECHK.TRANS64.TRYWAIT P1, [UR6], R0 ;  /* 0x00000000ff0075a7 */ /* 0x000e640008020146 */
[----:B-1----:R-:W-:Y:S05]  /*1d80*/  @!P1 BRA `(.L_x_21) ;  /* 0x000000e400f49947 */ /* 0x002fea0003800000 */
.L_x_20:
[----:B------:R-:W-:Y:S01]  /*1d90*/  UIADD3 UR6, UR11, 0x20100, URZ ;  /* 0x000201000b067890 */ /* 0x000fe2000fffe03f */
[----:B------:R-:W-:Y:S01]  /*1da0*/  WARPGROUP.ARRIVE ;  /* 0x00000000000079c5 */ /* 0x000fe20000000000 */
[----:B------:R-:W-:Y:S01]  /*1db0*/  ULOP3.LUT UR7, UR10, 0x10000, URZ, 0xfc, !UPT ;  /* 0x000100000a077892 */ /* 0x000fe2000f8efc3f */
[----:B------:R2:W-:Y:S01]  /*1dc0*/  STL [R1+0x6c], RZ ;  /* 0x00006cff01007387 */ /* 0x0005e20000100800 */
[----:B------:R-:W-:Y:S01]  /*1dd0*/  USHF.R.U32.HI UR6, URZ, 0x4, UR6 ;  /* 0x000000043f067899 */ /* 0x000fe20008011606 */
[----:B01----:R-:W-:Y:S01]  /*1de0*/  IMAD.MOV.U32 R0, RZ, RZ, RZ ;  /* 0x000000ffff007224 */ /* 0x003fe200078e00ff */
[----:B------:R-:W-:Y:S01]  /*1df0*/  ULEA UR7, UR5, UR7, 0xb ;  /* 0x0000000705077291 */ /* 0x000fe2000f8e583f */
[----:B------:R2:W-:Y:S01]  /*1e00*/  STL [R1+0x68], RZ ;  /* 0x000068ff01007387 */ /* 0x0005e20000100800 */
[----:B------:R-:W-:Y:S01]  /*1e10*/  ULOP3.LUT UR6, UR6, 0x3fff, URZ, 0xc0, !UPT ;  /* 0x00003fff06067892 */ /* 0x000fe2000f8ec03f */
[----:B------:R-:W-:Y:S01]  /*1e20*/  CS2R R2, SRZ ;  /* 0x0000000000027805 */ /* 0x000fe2000001ff00 */
[----:B------:R-:W-:Y:S01]  /*1e30*/  UMOV UR17, 0x40000040 ;  /* 0x4000004000117882 */ /* 0x000fe20000000000 */
[----:B------:R-:W-:Y:S01]  /*1e40*/  UMOV UR19, 0x40000040 ;  /* 0x4000004000137882 */ /* 0x000fe20000000000 */
[----:B------:R-:W-:Y:S01]  /*1e50*/  ULOP3.LUT UR6, UR6, 0x10000, URZ, 0xfc, !UPT ;  /* 0x0001000006067892 */ /* 0x000fe2000f8efc3f */
[----:B------:R2:W-:Y:S01]  /*1e60*/  STL [R1+0x64], RZ ;  /* 0x000064ff01007387 */ /* 0x0005e20000100800 */
[----:B------:R-:W-:Y:S01]  /*1e70*/  UMOV UR16, UR7 ;  /* 0x0000000700107c82 */ /* 0x000fe20008000000 */
[----:B------:R-:W-:Y:S01]  /*1e80*/  CS2R R4, SRZ ;  /* 0x0000000000047805 */ /* 0x000fe2000001ff00 */
[----:B------:R-:W-:Y:S01]  /*1e90*/  ULEA UR8, UR5, UR6, 0xa ;  /* 0x0000000605087291 */ /* 0x000fe2000f8e503f */
[----:B------:R2:W-:Y:S01]  /*1ea0*/  STL [R1+0x60], RZ ;  /* 0x000060ff01007387 */ /* 0x0005e20000100800 */
[----:B------:R-:W-:Y:S01]  /*1eb0*/  CS2R R6, SRZ ;  /* 0x0000000000067805 */ /* 0x000fe2000001ff00 */
[----:B------:R-:W-:Y:S01]  /*1ec0*/  UMOV UR6, 0x4 ;  /* 0x0000000400067882 */ /* 0x000fe20000000000 */
[----:B------:R-:W-:Y:S01]  /*1ed0*/  CS2R R8, SRZ ;  /* 0x0000000000087805 */ /* 0x000fe2000001ff00 */
[----:B------:R2:W-:Y:S01]  /*1ee0*/  STL [R1+0x5c], RZ ;  /* 0x00005cff01007387 */ /* 0x0005e20000100800 */
[----:B------:R-:W-:Y:S01]  /*1ef0*/  CS2R R10, SRZ ;  /* 0x00000000000a7805 */ /* 0x000fe2000001ff00 */
[----:B------:R-:W-:Y:S01]  /*1f00*/  UMOV UR18, UR8 ;  /* 0x0000000800127c82 */ /* 0x000fe20008000000 */
[----:B------:R-:W-:Y:S01]  /*1f10*/  CS2R R12, SRZ ;  /* 0x00000000000c7805 */ /* 0x000fe2000001ff00 */
[----:B------:R-:W-:Y:S01]  /*1f20*/  QGMMA.64x128x32.F32.E5M2.E5M2 R88, gdesc[UR16], RZ, !UPT ;  /* 0x01e00000105879f3 */ /* 0x000fe2000c7038ff */
[----:B------:R-:W-:Y:S01]  /*1f30*/  UIADD3 UR16, UR7, 0x400, URZ ;  /* 0x0000040007107890 */ /* 0x000fe2000fffe03f */
[----:B------:R2:W-:Y:S01]  /*1f40*/  STL [R1+0x58], RZ ;  /* 0x000058ff01007387 */ /* 0x0005e20000100800 */
[----:B------:R-:W-:Y:S01]  /*1f50*/  UMOV UR17, 0x40000040 ;  /* 0x4000004000117882 */ /* 0x000fe20000000000 */
[----:B------:R-:W-:-:S02]  /*1f60*/  CS2R R14, SRZ ;  /* 0x00000000000e7805 */ /* 0x000fc4000001ff00 */
[----:B------:R-:W-:Y:S01]  /*1f70*/  CS2R R16, SRZ ;  /* 0x0000000000107805 */ /* 0x000fe2000001ff00 */
[----:B------:R2:W-:Y:S01]  /*1f80*/  STL [R1+0x54], RZ ;  /* 0x000054ff01007387 */ /* 0x0005e20000100800 */
[----:B------:R-:W-:Y:S02]  /*1f90*/  CS2R R18, SRZ ;  /* 0x0000000000127805 */ /* 0x000fe4000001ff00 */
[----:B------:R-:W-:Y:S02]  /*1fa0*/  CS2R R20, SRZ ;  /* 0x0000000000147805 */ /* 0x000fe4000001ff00 */
[----:B------:R-:W-:Y:S01]  /*1fb0*/  CS2R R22, SRZ ;  /* 0x0000000000167805 */ /* 0x000fe2000001ff00 */
[----:B------:R2:W-:Y:S01]  /*1fc0*/  STL [R1+0x50], RZ ;  /* 0x000050ff01007387 */ /* 0x0005e20000100800 */
[----:B------:R-:W-:Y:S01]  /*1fd0*/  CS2R R152, SRZ ;  /* 0x0000000000987805 */ /* 0x000fe2000001ff00 */
[----:B------:R-:W-:Y:S01]  /*1fe0*/  QGMMA.64x128x32.F32.E5M2.E5M2 R24, gdesc[UR16], RZ, !UPT ;  /* 0x01e00000101879f3 */ /* 0x000fe2000c7038ff */
[----:B------:R-:W-:Y:S01]  /*1ff0*/  UIADD3 UR16, UR7, 0x2, URZ ;  /* 0x0000000207107890 */ /* 0x000fe2000fffe03f */
[----:B------:R2:W-:Y:S01]  /*2000*/  STL [R1+0x4c], RZ ;  /* 0x00004cff01007387 */ /* 0x0005e20000100800 */
[----:B------:R-:W-:Y:S01]  /*2010*/  UIADD3 UR18, UR8, 0x2, URZ ;  /* 0x0000000208127890 */ /* 0x000fe2000fffe03f */
[----:B------:R-:W-:Y:S01]  /*2020*/  CS2R R154, SRZ ;  /* 0x00000000009a7805 */ /* 0x000fe2000001ff00 */
[----:B------:R-:W-:Y:S01]  /*2030*/  UMOV UR17, 0x40000040 ;  /* 0x4000004000117882 */ /* 0x000fe20000000000 */
[----:B------:R-:W-:Y:S01]  /*2040*/  UMOV UR19, 0x40000040 ;  /* 0x4000004000137882 */ /* 0x000fe20000000000 */
        /* <DEDUP_REMOVED lines=49> */
[----:B------:R-:W-:-:S03]  /*2360*/  IMAD.MOV.U32 R228, RZ, RZ, RZ ;  /* 0x000000ffffe47224 */ /* 0x000fc600078e00ff */
[----:B------:R2:W-:Y:S04]  /*2370*/  STL [R1+0x14], RZ ;  /* 0x000014ff01007387 */ /* 0x0005e80000100800 */
[----:B------:R2:W-:Y:S04]  /*2380*/  STL [R1+0x10], RZ ;  /* 0x000010ff01007387 */ /* 0x0005e80000100800 */
[----:B------:R2:W-:Y:S04]  /*2390*/  STL [R1+0xc], RZ ;  /* 0x00000cff01007387 */ /* 0x0005e80000100800 */
[----:B------:R2:W-:Y:S04]  /*23a0*/  STL [R1+0x8], RZ ;  /* 0x000008ff01007387 */ /* 0x0005e80000100800 */
[----:B------:R2:W-:Y:S04]  /*23b0*/  STL [R1+0x4], RZ ;  /* 0x000004ff01007387 */ /* 0x0005e80000100800 */
[----:B------:R2:W-:Y:S01]  /*23c0*/  STL [R1], RZ ;  /* 0x000000ff01007387 */ /* 0x0005e20000100800 */
[----:B------:R-:W-:Y:S01]  /*23d0*/  QGMMA.64x128x32.F32.E5M2.E5M2 R88, gdesc[UR16], R88 ;  /* 0x01e00000105879f3 */ /* 0x000fe20008703858 */
[----:B------:R-:W-:Y:S01]  /*23e0*/  UIADD3 UR16, UR7, 0x402, URZ ;  /* 0x0000040207107890 */ /* 0x000fe2000fffe03f */
[----:B------:R-:W-:-:S10]  /*23f0*/  UMOV UR17, 0x40000040 ;  /* 0x4000004000117882 */ /* 0x000fd40000000000 */
[----:B------:R-:W-:Y:S01]  /*2400*/  QGMMA.64x128x32.F32.E5M2.E5M2 R24, gdesc[UR16], R24 ;  /* 0x01e00000101879f3 */ /* 0x000fe20008703818 */
[----:B------:R-:W-:Y:S02]  /*2410*/  UIADD3 UR16, UR7, 0x4, URZ ;  /* 0x0000000407107890 */ /* 0x000fe4000fffe03f */
[----:B------:R-:W-:Y:S01]  /*2420*/  UIADD3 UR18, UR8, 0x4, URZ ;  /* 0x0000000408127890 */ /* 0x000fe2000fffe03f */
[----:B------:R-:W-:Y:S01]  /*2430*/  UMOV UR17, 0x40000040 ;  /* 0x4000004000117882 */ /* 0x000fe20000000000 */
[----:B------:R-:W-:-:S07]  /*2440*/  UMOV UR19, 0x40000040 ;  /* 0x4000004000137882 */ /* 0x000fce0000000000 */
        /* <DEDUP_REMOVED lines=10> */
[----:B------:R-:W-:Y:S02]  /*24f0*/  UMOV UR17, 0x40000040 ;  /* 0x4000004000117882 */ /* 0x000fe40000000000 */
[----:B------:R-:W-:Y:S02]  /*2500*/  ULDC UR7, c[0x0][0x50c] ;  /* 0x0001430000077ab9 */ /* 0x000fe40000000800 */
[----:B------:R-:W-:-:S04]  /*2510*/  UISETP.NE.AND UP0, UPT, UR7, 0x4, UPT ;  /* 0x000000040700788c */ /* 0x000fc8000bf05270 */
[----:B------:R-:W-:Y:S02]  /*2520*/  USEL UR7, URZ, 0x1, UP0 ;  /* 0x000000013f077887 */ /* 0x000fe40008000000 */
[----:B------:R-:W-:Y:S04]  /*2530*/  QGMMA.64x128x32.F32.E5M2.E5M2 R24, gdesc[UR16], R24, gsb0 ;  /* 0x01e00000101879f3 */ /* 0x000fe80008003818 */
[----:B------:R-:W-:-:S13]  /*2540*/  ISETP.NE.AND P1, PT, RZ, UR7, PT ;  /* 0x00000007ff007c0c */ /* 0x000fda000bf25270 */
[----:B--2---:R-:W-:Y:S05]  /*2550*/  @!P1 BRA `(.L_x_22) ;  /* 0x0000000800809947 */ /* 0x004fea0003800000 */
[----:B------:R-:W-:Y:S02]  /*2560*/  WARPGROUP.DEPBAR.LE gsb0, 0x0 ;  /* 0x00008000000079c5 */ /* 0x000fe40000010000 */
[----:B------:R-:W-:-:S01]  /*2570*/  FADD R227, RZ, R89 ;  /* 0x00000059ffe37221 */ /* 0x000fc20000000000 */
[----:B------:R-:W-:Y:S01]  /*2580*/  FADD R228, RZ, R88 ;  /* 0x00000058ffe47221 */ /* 0x000fe20000000000 */
[----:B------:R-:W-:-:S01]  /*2590*/  FADD R226, RZ, R90 ;  /* 0x0000005affe27221 */ /* 0x000fc20000000000 */
[----:B------:R-:W-:Y:S01]  /*25a0*/  FADD R225, RZ, R91 ;  /* 0x0000005bffe17221 */ /* 0x000fe20000000000 */
[----:B------:R-:W-:-:S01]  /*25b0*/  FADD R224, RZ, R92 ;  /* 0x0000005cffe07221 */ /* 0x000fc20000000000 */
[----:B------:R0:W-:Y:S01]  /*25c0*/  STL [R1+0x84], R227 ;  /* 0x000084e301007387 */ /* 0x0001e20000100800 */
[----:B------:R-:W-:-:S01]  /*25d0*/  FADD R223, RZ, R93 ;  /* 0x0000005dffdf7221 */ /* 0x000fc20000000000 */
[----:B------:R-:W-:Y:S01]  /*25e0*/  FADD R222, RZ, R94 ;  /* 0x0000005effde7221 */ /* 0x000fe20000000000 */
[----:B------:R-:W-:-:S01]  /*25f0*/  FADD R221, RZ, R95 ;  /* 0x0000005fffdd7221 */ /* 0x000fc20000000000 */
[----:B------:R-:W-:Y:S01]  /*2600*/  FADD R220, RZ, R96 ;  /* 0x00000060ffdc7221 */ /* 0x000fe20000000000 */
[----:B------:R-:W-:-:S01]  /*2610*/  FADD R219, RZ, R97 ;  /* 0x00000061ffdb7221 */ /* 0x000fc20000000000 */
[----:B------:R-:W-:Y:S01]  /*2620*/  FADD R218, RZ, R98 ;  /* 0x00000062ffda7221 */ /* 0x000fe20000000000 */
[----:B------:R-:W-:-:S01]  /*2630*/  FADD R217, RZ, R99 ;  /* 0x00000063ffd97221 */ /* 0x000fc20000000000 */
[----:B------:R-:W-:Y:S01]  /*2640*/  FADD R216, RZ, R100 ;  /* 0x00000064ffd87221 */ /* 0x000fe20000000000 */
[----:B------:R-:W-:-:S01]  /*2650*/  FADD R215, RZ, R101 ;  /* 0x00000065ffd77221 */ /* 0x000fc20000000000 */
[----:B0-----:R-:W-:Y:S01]  /*2660*/  FADD R227, RZ, R60 ;  /* 0x0000003cffe37221 */ /* 0x001fe20000000000 */
[----:B------:R-:W-:-:S01]  /*2670*/  FADD R214, RZ, R102 ;  /* 0x00000066ffd67221 */ /* 0x000fc20000000000 */
[----:B------:R-:W-:Y:S01]  /*2680*/  FADD R213, RZ, R103 ;  /* 0x00000067ffd57221 */ /* 0x000fe20000000000 */
[----:B------:R-:W-:-:S01]  /*2690*/  FADD R212, RZ, R104 ;  /* 0x00000068ffd47221 */ /* 0x000fc20000000000 */
[----:B------:R-:W-:Y:S01]  /*26a0*/  FADD R211, RZ, R105 ;  /* 0x00000069ffd37221 */ /* 0x000fe20000000000 */
[----:B------:R0:W-:Y:S01]  /*26b0*/  STL [R1], R227 ;  /* 0x000000e301007387 */ /* 0x0001e20000100800 */
        /* <DEDUP_REMOVED lines=94> */
[----:B0-----:R-:W-:-:S05]  /*2ca0*/  FADD R227, RZ, R67 ;  /* 0x00000043ffe37221 */ /* 0x001fca0000000000 */
[----:B------:R0:W-:Y:S02]  /*2cb0*/  STL [R1+0x1c], R227 ;  /* 0x00001ce301007387 */ /* 0x0001e40000100800 */
        /* <DEDUP_REMOVED lines=39> */
[----:B------:R0:W-:Y:S04]  /*2f30*/  STL [R1+0x6c], R227 ;  /* 0x00006ce301007387 */ /* 0x0001e80000100800 */
[----:B0-----:R0:W5:Y:S01]  /*2f40*/  LDL.LU R227, [R1+0x84] ;  /* 0x0000840001e37983 */ /* 0x0011620000300800 */
[----:B------:R-:W-:-:S05]  /*2f50*/  UMOV UR6, URZ ;  /* 0x0000003f00067c82 */ /* 0x000fca0008000000 */
.L_x_22:
[----:B------:R-:W-:Y:S01]  /*2f60*/  UIADD3 UR23, UR5, 0x1, URZ ;  /* 0x0000000105177890 */ /* 0x000fe2000fffe03f */
[----:B------:R-:W-:-:S03]  /*2f70*/  UMOV UR8, 0x1 ;  /* 0x0000000100087882 */ /* 0x000fc60000000000 */
[----:B------:R-:W-:-:S04]  /*2f80*/  UISETP.NE.AND UP0, UPT, UR23, 0x4, UPT ;  /* 0x000000041700788c */ /* 0x000fc8000bf05270 */
[----:B------:R-:W-:Y:S02]  /*2f90*/  USEL UR24, URZ, 0x1, UP0 ;  /* 0x000000013f187887 */ /* 0x000fe40008000000 */
[----:B------:R-:W-:Y:S02]  /*2fa0*/  USEL UR23, UR23, URZ, UP0 ;  /* 0x0000003f17177287 */ /* 0x000fe40008000000 */
[----:B------:R-:W-:-:S12]  /*2fb0*/  ULOP3.LUT UR24, UR4, UR24, URZ, 0x3c, !UPT ;  /* 0x0000001804187292 */ /* 0x000fd8000f8e3c3f */
.L_x_17:
[----:B------:R-:W-:-:S04]  /*2fc0*/  UISETP.LT.AND UP0, UPT, UR9, 0x1, UPT ;  /* 0x000000010900788c */ /* 0x000fc8000bf01270 */
[----:B------:R-:W-:-:S04]  /*2fd0*/  USEL UR16, UR9, 0x1, UP0 ;  /* 0x0000000109107887 */ /* 0x000fc80008000000 */
[----:B------:R-:W-:-:S04]  /*2fe0*/  UIADD3 UR26, UR9, -UR16, URZ ;  /* 0x80000010091a7290 */ /* 0x000fc8000fffe03f */
[----:B------:R-:W-:-:S06]  /*2ff0*/  UISETP.GE.AND UP0, UPT, UR26, 0x1, UPT ;  /* 0x000000011a00788c */ /* 0x000fcc000bf06270 */
[----:B------:R-:W-:-:S13]  /*3000*/  PLOP3.LUT P1, PT, PT, PT, UP0, 0x80, 0x0 ;  /* 0x000000000000781c */ /* 0x000fda0003f2f008 */
[----:B------:R-:W-:Y:S05]  /*3010*/  @!P1 BRA `(.L_x_23) ;  /* 0x0000001000ec9947 */ /* 0x000fea0003800000 */
[----:B------:R-:W-:Y:S01]  /*3020*/  UMOV UR25, UR5 ;  /* 0x0000000500197c82 */ /* 0x000fe20008000000 */
[----:B------:R-:W-:-:S05]  /*3030*/  ULDC UR27, c[0x0][0x50c] ;  /* 0x00014300001b7ab9 */ /* 0x000fca0000000800 */
.L_x_31:
[----:B------:R-:W-:-:S06]  /*3040*/  UISETP.NE.AND UP0, UPT, UR22, 0x3, UPT ;  /* 0x000000031600788c */ /* 0x000fcc000bf05270 */
[----:B------:R-:W-:-:S13]  /*3050*/  PLOP3.LUT P2, PT, PT, PT, UP0, 0x80, 0x0 ;  /* 0x000000000000781c */ /* 0x000fda0003f4f008 */
[----:B-1---5:R-:W-:Y:S05]  /*3060*/  @!P2 BRA `(.L_x_24) ;  /* 0x000000000004a947 */ /* 0x022fea0003800000 */
[----:B------:R-:W-:Y:S01]  /*3070*/  BPT.TRAP 0x1 ;  /* 0x000000040000795c */ /* 0x000fe20000300000 */
.L_x_24:
[----:B------:R-:W1:Y:S01]  /*3080*/  S2UR UR16, SR_CgaCtaId ;  /* 0x00000000001079c3 */ /* 0x000e620000008800 */
[----:B------:R-:W-:Y:S01]  /*3090*/  UMOV UR11, 0x400 ;  /* 0x00000400000b7882 */ /* 0x000fe20000000000 */
[----:B------:R-:W-:-:S05]  /*30a0*/  IMAD.U32 R229, RZ, RZ, UR24 ;  /* 0x00000018ffe57e24 */ /* 0x000fca000f8e00ff */
[----:B------:R-:W-:Y:S01]  /*30b0*/  SHF.L.U32 R229, R229, 0x1f, RZ ;  /* 0x0000001fe5e57819 */ /* 0x000fe200000006ff */
[----:B-1----:R-:W-:-:S04]  /*30c0*/  ULEA UR11, UR16, UR11, 0x18 ;  /* 0x0000000b100b7291 */ /* 0x002fc8000f8ec03f */
[----:B------:R-:W-:-:S09]  /*30d0*/  ULEA UR16, UR23, UR11, 0x3 ;  /* 0x0000000b17107291 */ /* 0x000fd2000f8e183f */
[----:B------:R1:W2:Y:S01]  /*30e0*/  SYNCS.PHASECHK.TRANS64.TRYWAIT P1, [UR16], R229 ;  /* 0x000000e5ff0075a7 */ /* 0x0002a20008020150 */
[----:B------:R-:W-:Y:S05]  /*30f0*/  @!P2 BRA `(.L_x_25) ;  /* 0x000000000004a947 */ /* 0x000fea0003800000 */
[----:B------:R-:W-:Y:S01]  /*3100*/  BPT.TRAP 0x1 ;  /* 0x000000040000795c */ /* 0x000fe20000300000 */
.L_x_25:
[----:B--2---:R-:W-:Y:S05]  /*3110*/  @P1 BRA `(.L_x_26) ;  /* 0x0000000000081947 */ /* 0x004fea0003800000 */
[----:B------:R-:W2:Y:S02]  /*3120*/  SYNCS.PHASECHK.TRANS64.TRYWAIT P1, [UR16], R229 ;  /* 0x000000e5ff0075a7 */ /* 0x000ea40008020150 */
[----:B--2---:R-:W-:Y:S05]  /*3130*/  @!P1 BRA `(.L_x_27) ;  /* 0x000000d400209947 */ /* 0x004fea0003800000 */
.L_x_26:
[----:B------:R-:W-:Y:S01]  /*3140*/  UIADD3 UR16, UR11, 0x20100, URZ ;  /* 0x000201000b107890 */ /* 0x000fe2000fffe03f */
[----:B------:R-:W-:Y:S01]  /*3150*/  WARPGROUP.ARRIVE ;  /* 0x00000000000079c5 */ /* 0x000fe20000000000 */
[----:B------:R-:W-:Y:S02]  /*3160*/  UISETP.NE.AND UP0, UPT, UR7, URZ, UPT ;  /* 0x0000003f0700728c */ /* 0x000fe4000bf05270 */
[----:B------:R-:W-:Y:S02]  /*3170*/  USHF.R.U32.HI UR16, URZ, 0x4, UR16 ;  /* 0x000000043f107899 */ /* 0x000fe40008011610 */
[----:B------:R-:W-:Y:S02]  /*3180*/  USEL UR8, UR8, URZ, !UP0 ;  /* 0x0000003f08087287 */ /* 0x000fe4000c000000 */
[----:B------:R-:W-:Y:S02]  /*3190*/  ULOP3.LUT UR16, UR16, 0x3fff, URZ, 0xc0, !UPT ;  /* 0x00003fff10107892 */ /* 0x000fe4000f8ec03f */
[----:B------:R-:W-:-:S02]  /*31a0*/  UISETP.NE.U32.AND UP0, UPT, UR8, URZ, UPT ;  /* 0x0000003f0800728c */ /* 0x000fc4000bf05070 */
[----:B------:R-:W-:Y:S02]  /*31b0*/  ULOP3.LUT UR7, UR10, 0x10000, URZ, 0xfc, !UPT ;  /* 0x000100000a077892 */ /* 0x000fe4000f8efc3f */
[----:B------:R-:W-:Y:S02]  /*31c0*/  ULOP3.LUT UR8, UR16, 0x10000, URZ, 0xfc, !UPT ;  /* 0x0001000010087892 */ /* 0x000fe4000f8efc3f */
[----:B------:R-:W-:Y:S02]  /*31d0*/  ULEA UR7, UR23, UR7, 0xb ;  /* 0x0000000717077291 */ /* 0x000fe4000f8e583f */
[----:B------:R-:W-:Y:S01]  /*31e0*/  ULEA UR8, UR23, UR8, 0xa ;  /* 0x0000000817087291 */ /* 0x000fe2000f8e503f */
[----:B------:R-:W-:Y:S01]  /*31f0*/  UMOV UR17, 0x40000040 ;  /* 0x4000004000117882 */ /* 0x000fe20000000000 */
[----:B------:R-:W-:Y:S01]  /*3200*/  UMOV UR19, 0x40000040 ;  /* 0x4000004000137882 */ /* 0x000fe20000000000 */
[----:B------:R-:W-:Y:S02]  /*3210*/  UIADD3 UR6, UR6, 0x4, URZ ;  /* 0x0000000406067890 */ /* 0x000fe4000fffe03f */
[----:B------:R-:W-:-:S02]  /*3220*/  UMOV UR16, UR7 ;  /* 0x0000000700107c82 */ /* 0x000fc40008000000 */
[----:B------:R-:W-:Y:S02]  /*3230*/  UMOV UR18, UR8 ;  /* 0x0000000800127c82 */ /* 0x000fe40008000000 */
[----:B------:R-:W-:Y:S01]  /*3240*/  QGMMA.64x128x32.F32.E5M2.E5M2 R88, gdesc[UR16], R88, UP0 ;  /* 0x01e00000105879f3 */ /* 0x000fe2000bf03858 */
[----:B------:R-:W-:Y:S01]  /*3250*/  UIADD3 UR16, UR7, 0x400, URZ ;  /* 0x0000040007107890 */ /* 0x000fe2000fffe03f */
[----:B------:R-:W-:-:S10]  /*3260*/  UMOV UR17, 0x40000040 ;  /* 0x4000004000117882 */ /* 0x000fd40000000000 */
[----:B------:R-:W-:Y:S01]  /*3270*/  QGMMA.64x128x32.F32.E5M2.E5M2 R24, gdesc[UR16], R24, UP0 ;  /* 0x01e00000101879f3 */ /* 0x000fe2000bf03818 */
[----:B------:R-:W-:Y:S02]  /*3280*/  UIADD3 UR16, UR7, 0x2, URZ ;  /* 0x0000000207107890 */ /* 0x000fe4000fffe03f */
[----:B------:R-:W-:Y:S01]  /*3290*/  UIADD3 UR18, UR8, 0x2, URZ ;  /* 0x0000000208127890 */ /* 0x000fe2000fffe03f */
[----:B------:R-:W-:Y:S01]  /*32a0*/  UMOV UR17, 0x40000040 ;  /* 0x4000004000117882 */ /* 0x000fe20000000000 */
[----:B------:R-:W-:Y:S01]  /*32b0*/  UMOV UR19, 0x40000040 ;  /* 0x4000004000137882 */ /* 0x000fe20000000000 */
[----:B------:R-:W-:-:S06]  /*32c0*/  UISETP.NE.AND UP0, UPT, UR6, UR27, UPT ;  /* 0x0000001b0600728c */ /* 0x000fcc000bf05270 */
        /* <DEDUP_REMOVED lines=18> */
[----:B------:R-:W-:Y:S01]  /*33f0*/  UMOV UR17, 0x40000040 ;  /* 0x4000004000117882 */ /* 0x000fe20000000000 */
[----:B------:R-:W-:-:S06]  /*3400*/  USEL UR7, URZ, 0x1, UP0 ;  /* 0x000000013f077887 */ /* 0x000fcc0008000000 */
[----:B------:R-:W-:-:S03]  /*3410*/  ISETP.NE.AND P1, PT, RZ, UR7, PT ;  /* 0x00000007ff007c0c */ /* 0x000fc6000bf25270 */
[----:B------:R-:W-:Y:S03]  /*3420*/  QGMMA.64x128x32.F32.E5M2.E5M2 R24, gdesc[UR16], R24, gsb0 ;  /* 0x01e00000101879f3 */ /* 0x000fe60008003818 */
[----:B------:R-:W-:-:S07]  /*3430*/  WARPGROUP.DEPBAR.LE gsb0, 0x1 ;  /* 0x00008000000079c5 */ /* 0x000fce0000010100 */
[----:B------:R-:W-:Y:S05]  /*3440*/  @!P1 BRA `(.L_x_28) ;  /* 0x0000000c00709947 */ /* 0x000fea0003800000 */
[----:B------:R-:W-:Y:S02]  /*3450*/  WARPGROUP.DEPBAR.LE gsb0, 0x0 ;  /* 0x00008000000079c5 */ /* 0x000fe40000010000 */
[----:B-----5:R-:W-:-:S01]  /*3460*/  FADD R227, R89, R227 ;  /* 0x000000e359e37221 */ /* 0x020fc20000000000 */
[----:B------:R-:W-:Y:S01]  /*3470*/  FADD R226, R90, R226 ;  /* 0x000000e25ae27221 */ /* 0x000fe20000000000 */
[----:B------:R-:W-:-:S01]  /*3480*/  FADD R225, R91, R225 ;  /* 0x000000e15be17221 */ /* 0x000fc20000000000 */
[----:B------:R-:W-:Y:S01]  /*3490*/  FADD R224, R92, R224 ;  /* 0x000000e05ce07221 */ /* 0x000fe20000000000 */
[----:B------:R-:W-:-:S01]  /*34a0*/  FADD R223, R93, R223 ;  /* 0x000000df5ddf7221 */ /* 0x000fc20000000000 */
[----:B------:R2:W-:Y:S01]  /*34b0*/  STL [R1+0x84], R227 ;  /* 0x000084e301007387 */ /* 0x0005e20000100800 */
[----:B------:R-:W-:-:S01]  /*34c0*/  FADD R222, R94, R222 ;  /* 0x000000de5ede7221 */ /* 0x000fc20000000000 */
[----:B------:R-:W-:Y:S01]  /*34d0*/  FADD R221, R95, R221 ;  /* 0x000000dd5fdd7221 */ /* 0x000fe20000000000 */
[----:B------:R-:W-:-:S01]  /*34e0*/  FADD R220, R96, R220 ;  /* 0x000000dc60dc7221 */ /* 0x000fc20000000000 */
[----:B------:R-:W-:Y:S01]  /*34f0*/  FADD R219, R97, R219 ;  /* 0x000000db61db7221 */ /* 0x000fe20000000000 */
[----:B------:R-:W-:-:S01]  /*3500*/  FADD R218, R98, R218 ;  /* 0x000000da62da7221 */ /* 0x000fc20000000000 */
[----:B------:R-:W-:Y:S01]  /*3510*/  FADD R217, R99, R217 ;  /* 0x000000d963d97221 */ /* 0x000fe20000000000 */
[----:B------:R-:W-:-:S01]  /*3520*/  FADD R216, R100, R216 ;  /* 0x000000d864d87221 */ /* 0x000fc20000000000 */
[----:B------:R-:W-:Y:S01]  /*3530*/  FADD R215, R101, R215 ;  /* 0x000000d765d77221 */ /* 0x000fe20000000000 */
[----:B------:R-:W-:-:S01]  /*3540*/  FADD R214, R102, R214 ;  /* 0x000000d666d67221 */ /* 0x000fc20000000000 */
[----:B--2---:R-:W2:Y:S01]  /*3550*/  LDL.LU R227, [R1+0x28] ;  /* 0x0000280001e37983 */ /* 0x004ea20000300800 */
[----:B------:R-:W-:-:S01]  /*3560*/  FADD R213, R103, R213 ;  /* 0x000000d567d57221 */ /* 0x000fc20000000000 */
[----:B------:R-:W-:Y:S01]  /*3570*/  FADD R212, R104, R212 ;  /* 0x000000d468d47221 */ /* 0x000fe20000000000 */
[----:B------:R-:W-:-:S01]  /*3580*/  FADD R211, R105, R211 ;  /* 0x000000d369d37221 */ /* 0x000fc20000000000 */
[----:B------:R3:W-:Y:S01]  /*3590*/  STL [R1+0x88], R226 ;  /* 0x000088e201007387 */ /* 0x0007e20000100800 */
[----:B------:R-:W-:-:S03]  /*35a0*/  FADD R228, R88, R228 ;  /* 0x000000e458e47221 */ /* 0x000fc60000000000 */
[----:B---3--:R-:W3:Y:S04]  /*35b0*/  LDL.LU R226, [R1+0x24] ;  /* 0x0000240001e27983 */ /* 0x008ee80000300800 */
[----:B------:R4:W-:Y:S04]  /*35c0*/  STL [R1+0x8c], R225 ;  /* 0x00008ce101007387 */ /* 0x0009e80000100800 */
[----:B----4-:R-:W4:Y:S04]  /*35d0*/  LDL.LU R225, [R1+0x20] ;  /* 0x0000200001e17983 */ /* 0x010f280000300800 */
[----:B------:R0:W-:Y:S04]  /*35e0*/  STL [R1+0x90], R224 ;  /* 0x000090e001007387 */ /* 0x0001e80000100800 */
[----:B0-----:R-:W4:Y:S04]  /*35f0*/  LDL.LU R224, [R1+0x1c] ;  /* 0x00001c0001e07983 */ /* 0x001f280000300800 */
        /* <DEDUP_REMOVED lines=13> */
[----:B0-----:R-:W4:Y:S04]  /*36d0*/  LDL.LU R217, [R1] ;  /* 0x0000000001d97983 */ /* 0x001f280000300800 */
[----:B------:R-:W-:Y:S04]  /*36e0*/  STL [R1+0xb0], R216 ;  /* 0x0000b0d801007387 */ /* 0x000fe80000100800 */
[----:B------:R-:W-:Y:S04]  /*36f0*/  STL [R1+0xb4], R215 ;  /* 0x0000b4d701007387 */ /* 0x000fe80000100800 */
[----:B------:R-:W-:Y:S04]  /*3700*/  STL [R1+0xb8], R214 ;  /* 0x0000b8d601007387 */ /* 0x000fe80000100800 */
[----:B------:R-:W-:Y:S04]  /*3710*/  STL [R1+0xbc], R213 ;  /* 0x0000bcd501007387 */ /* 0x000fe80000100800 */
[----:B------:R-:W-:Y:S04]  /*3720*/  STL [R1+0xc0], R212 ;  /* 0x0000c0d401007387 */ /* 0x000fe80000100800 */
[----:B------:R0:W-:Y:S01]  /*3730*/  STL [R1+0xc4], R211 ;  /* 0x0000c4d301007387 */ /* 0x0001e20000100800 */
[----:B--2---:R-:W-:-:S01]  /*3740*/  FADD R227, R70, R227 ;  /* 0x000000e346e37221 */ /* 0x004fc20000000000 */
[----:B---3--:R-:W-:Y:S01]  /*3750*/  FADD R226, R69, R226 ;  /* 0x000000e245e27221 */ /* 0x008fe20000000000 */
[----:B----4-:R-:W-:-:S01]  /*3760*/  FADD R225, R68, R225 ;  /* 0x000000e144e17221 */ /* 0x010fc20000000000 */
[----:B------:R-:W-:Y:S01]  /*3770*/  FADD R224, R67, R224 ;  /* 0x000000e043e07221 */ /* 0x000fe20000000000 */
[----:B------:R-:W-:-:S01]  /*3780*/  FADD R223, R66, R223 ;  /* 0x000000df42df7221 */ /* 0x000fc20000000000 */
[----:B------:R-:W-:Y:S01]  /*3790*/  FADD R222, R65, R222 ;  /* 0x000000de41de7221 */ /* 0x000fe20000000000 */
[----:B------:R-:W-:-:S01]  /*37a0*/  FADD R221, R64, R221 ;  /* 0x000000dd40dd7221 */ /* 0x000fc20000000000 */
[----:B------:R-:W-:Y:S01]  /*37b0*/  FADD R220, R63, R220 ;  /* 0x000000dc3fdc7221 */ /* 0x000fe20000000000 */
[----:B------:R-:W-:-:S01]  /*37c0*/  FADD R219, R62, R219 ;  /* 0x000000db3edb7221 */ /* 0x000fc20000000000 */
[----:B------:R-:W-:Y:S01]  /*37d0*/  FADD R218, R61, R218 ;  /* 0x000000da3dda7221 */ /* 0x000fe20000000000 */
[----:B------:R-:W-:-:S05]  /*37e0*/  FADD R217, R60, R217 ;  /* 0x000000d93cd97221 */ /* 0x000fca0000000000 */
[----:B------:R2:W-:Y:S04]  /*37f0*/  STL [R1], R217 ;  /* 0x000000d901007387 */ /* 0x0005e80000100800 */
[----:B------:R3:W-:Y:S04]  /*3800*/  STL [R1+0x4], R218 ;  /* 0x000004da01007387 */ /* 0x0007e80000100800 */
[----:B------:R4:W-:Y:S04]  /*3810*/  STL [R1+0x8], R219 ;  /* 0x000008db01007387 */ /* 0x0009e80000100800 */
[----:B------:R1:W-:Y:S04]  /*3820*/  STL [R1+0xc], R220 ;  /* 0x00000cdc01007387 */ /* 0x0003e80000100800 */
[----:B------:R1:W-:Y:S04]  /*3830*/  STL [R1+0x10], R221 ;  /* 0x000010dd01007387 */ /* 0x0003e80000100800 */
[----:B------:R1:W-:Y:S04]  /*3840*/  STL [R1+0x14], R222 ;  /* 0x000014de01007387 */ /* 0x0003e80000100800 */
[----:B------:R1:W-:Y:S04]  /*3850*/  STL [R1+0x18], R223 ;  /* 0x000018df01007387 */ /* 0x0003e80000100800 */
[----:B------:R1:W-:Y:S04]  /*3860*/  STL [R1+0x1c], R224 ;  /* 0x00001ce001007387 */ /* 0x0003e80000100800 */
[----:B0-----:R-:W4:Y:S04]  /*3870*/  LDL.LU R211, [R1+0x2c] ;  /* 0x00002c0001d37983 */ /* 0x001f280000300800 */
[----:B------:R0:W-:Y:S04]  /*3880*/  STL [R1+0x20], R225 ;  /* 0x000020e101007387 */ /* 0x0001e80000100800 */
[----:B------:R-:W4:Y:S04]  /*3890*/  LDL.LU R212, [R1+0x30] ;  /* 0x0000300001d47983 */ /* 0x000f280000300800 */
[----:B------:R0:W-:Y:S04]  /*38a0*/  STL [R1+0x24], R226 ;  /* 0x000024e201007387 */ /* 0x0001e80000100800 */
[----:B------:R-:W4:Y:S04]  /*38b0*/  LDL.LU R213, [R1+0x34] ;  /* 0x0000340001d57983 */ /* 0x000f280000300800 */
[----:B------:R0:W-:Y:S04]  /*38c0*/  STL [R1+0x28], R227 ;  /* 0x000028e301007387 */ /* 0x0001e80000100800 */
[----:B------:R-:W4:Y:S04]  /*38d0*/  LDL.LU R214, [R1+0x38] ;  /* 0x0000380001d67983 */ /* 0x000f280000300800 */
[----:B------:R-:W4:Y:S04]  /*38e0*/  LDL.LU R215, [R1+0x3c] ;  /* 0x00003c0001d77983 */ /* 0x000f280000300800 */
[----:B------:R-:W4:Y:S04]  /*38f0*/  LDL.LU R216, [R1+0x40] ;  /* 0x0000400001d87983 */ /* 0x000f280000300800 */
[----:B--2---:R-:W2:Y:S04]  /*3900*/  LDL.LU R217, [R1+0x44] ;  /* 0x0000440001d97983 */ /* 0x004ea80000300800 */
[----:B---3--:R-:W3:Y:S04]  /*3910*/  LDL.LU R218, [R1+0x48] ;  /* 0x0000480001da7983 */ /* 0x008ee80000300800 */
[----:B----4-:R-:W4:Y:S04]  /*3920*/  LDL.LU R219, [R1+0x4c] ;  /* 0x00004c0001db7983 */ /* 0x010f280000300800 */
[----:B-1----:R-:W4:Y:S04]  /*3930*/  LDL.LU R220, [R1+0x50] ;  /* 0x0000500001dc7983 */ /* 0x002f280000300800 */
[----:B------:R-:W4:Y:S04]  /*3940*/  LDL.LU R221, [R1+0x54] ;  /* 0x0000540001dd7983 */ /* 0x000f280000300800 */
[----:B------:R-:W4:Y:S04]  /*3950*/  LDL.LU R222, [R1+0x58] ;  /* 0x0000580001de7983 */ /* 0x000f280000300800 */
[----:B------:R-:W4:Y:S04]  /*3960*/  LDL.LU R223, [R1+0x5c] ;  /* 0x00005c0001df7983 */ /* 0x000f280000300800 */
[----:B------:R-:W4:Y:S04]  /*3970*/  LDL.LU R224, [R1+0x60] ;  /* 0x0000600001e07983 */ /* 0x000f280000300800 */
[----:B0-----:R-:W4:Y:S04]  /*3980*/  LDL.LU R225, [R1+0x64] ;  /* 0x0000640001e17983 */ /* 0x001f280000300800 */
[----:B------:R-:W4:Y:S04]  /*3990*/  LDL.LU R226, [R1+0x68] ;  /* 0x0000680001e27983 */ /* 0x000f280000300800 */
[----:B------:R-:W4:Y:S01]  /*39a0*/  LDL.LU R227, [R1+0x6c] ;  /* 0x00006c0001e37983 */ /* 0x000f220000300800 */
[----:B------:R-:W-:-:S05]  /*39b0*/  FADD R211, R71, R211 ;  /* 0x000000d347d37221 */ /* 0x000fca0000000000 */
[----:B------:R0:W-:Y:S01]  /*39c0*/  STL [R1+0x2c], R211 ;  /* 0x00002cd301007387 */ /* 0x0001e20000100800 */
[----:B------:R-:W-:-:S03]  /*39d0*/  FADD R212, R72, R212 ;  /* 0x000000d448d47221 */ /* 0x000fc60000000000 */
[----:B0-----:R0:W5:Y:S01]  /*39e0*/  LDL.LU R211, [R1+0xc4] ;  /* 0x0000c40001d37983 */ /* 0x0011620000300800 */
[----:B------:R-:W-:-:S03]  /*39f0*/  FADD R213, R73, R213 ;  /* 0x000000d549d57221 */ /* 0x000fc60000000000 */
[----:B------:R1:W-:Y:S01]  /*3a00*/  STL [R1+0x30], R212 ;  /* 0x000030d401007387 */ /* 0x0003e20000100800 */
[----:B------:R-:W-:-:S01]  /*3a10*/  FADD R214, R74, R214 ;  /* 0x000000d64ad67221 */ /* 0x000fc20000000000 */
[----:B------:R-:W-:Y:S02]  /*3a20*/  FADD R215, R75, R215 ;  /* 0x000000d74bd77221 */ /* 0x000fe40000000000 */
[----:B-1----:R0:W5:Y:S01]  /*3a30*/  LDL.LU R212, [R1+0xc0] ;  /* 0x0000c00001d47983 */ /* 0x0021620000300800 */
[----:B------:R-:W-:-:S03]  /*3a40*/  FADD R216, R76, R216 ;  /* 0x000000d84cd87221 */ /* 0x000fc60000000000 */
[----:B------:R1:W-:Y:S01]  /*3a50*/  STL [R1+0x34], R213 ;  /* 0x000034d501007387 */ /* 0x0003e20000100800 */
[----:B--2---:R-:W-:-:S03]  /*3a60*/  FADD R217, R77, R217 ;  /* 0x000000d94dd97221 */ /* 0x004fc60000000000 */
[----:B-1----:R0:W5:Y:S01]  /*3a70*/  LDL.LU R213, [R1+0xbc] ;  /* 0x0000bc0001d57983 */ /* 0x0021620000300800 */
[----:B---3--:R-:W-:-:S03]  /*3a80*/  FADD R218, R78, R218 ;  /* 0x000000da4eda7221 */ /* 0x008fc60000000000 */
[----:B------:R1:W-:Y:S01]  /*3a90*/  STL [R1+0x38], R214 ;  /* 0x000038d601007387 */ /* 0x0003e20000100800 */
[----:B----4-:R-:W-:-:S01]  /*3aa0*/  FADD R219, R79, R219 ;  /* 0x000000db4fdb7221 */ /* 0x010fc20000000000 */
[----:B------:R-:W-:Y:S02]  /*3ab0*/  FADD R220, R80, R220 ;  /* 0x000000dc50dc7221 */ /* 0x000fe40000000000 */
[----:B-1----:R0:W5:Y:S04]  /*3ac0*/  LDL.LU R214, [R1+0xb8] ;  /* 0x0000b80001d67983 */ /* 0x0021680000300800 */
[----:B------:R1:W-:Y:S01]  /*3ad0*/  STL [R1+0x3c], R215 ;  /* 0x00003cd701007387 */ /* 0x0003e20000100800 */
[----:B------:R-:W-:-:S01]  /*3ae0*/  FADD R221, R81, R221 ;  /* 0x000000dd51dd7221 */ /* 0x000fc20000000000 */
[----:B------:R-:W-:-:S02]  /*3af0*/  FADD R222, R82, R222 ;  /* 0x000000de52de7221 */ /* 0x000fc40000000000 */
[----:B-1----:R0:W5:Y:S04]  /*3b00*/  LDL.LU R215, [R1+0xb4] ;  /* 0x0000b40001d77983 */ /* 0x0021680000300800 */
[----:B------:R1:W-:Y:S01]  /*3b10*/  STL [R1+0x40], R216 ;  /* 0x000040d801007387 */ /* 0x0003e20000100800 */
[----:B------:R-:W-:-:S03]  /*3b20*/  FADD R223, R83, R223 ;  /* 0x000000df53df7221 */ /* 0x000fc60000000000 */
        /* <DEDUP_REMOVED lines=13> */
[----:B------:R1:W-:Y:S04]  /*3c00*/  STL [R1+0x54], R221 ;  /* 0x000054dd01007387 */ /* 0x0003e80000100800 */
        /* <DEDUP_REMOVED lines=12> */
[----:B-1----:R0:W5:Y:S01]  /*3cd0*/  LDL.LU R227, [R1+0x84] ;  /* 0x0000840001e37983 */ /* 0x0021620000300800 */
        /* <DEDUP_REMOVED lines=82> */
[----:B0-----:R-:W-:-:S06]  /*4200*/  UMOV UR6, URZ ;  /* 0x0000003f00067c82 */ /* 0x001fcc0008000000 */
.L_x_28:
[----:B------:R-:W-:Y:S05]  /*4210*/  @!P2 BRA `(.L_x_29) ;  /* 0x000000000004a947 */ /* 0x000fea0003800000 */
[----:B------:R-:W-:Y:S01]  /*4220*/  BPT.TRAP 0x1 ;  /* 0x000000040000795c */ /* 0x000fe20000300000 */
.L_x_29:
[----:B-----5:R2:W-:Y:S04]  /*4230*/  STL [R1+0x84], R0 ;  /* 0x0000840001007387 */ /* 0x0205e80000100800 */
[----:B--2---:R-:W2:Y:S01]  /*4240*/  LDL R0, [R1+0x70] ;  /* 0x0000700001007983 */ /* 0x004ea20000100800 */
[----:B-1----:R-:W-:-:S05]  /*4250*/  IMAD.U32 R229, RZ, RZ, UR25 ;  /* 0x00000019ffe57e24 */ /* 0x002fca000f8e00ff */
[----:B------:R-:W-:-:S05]  /*4260*/  @P0 LEA R229, R229, UR11, 0x3 ;  /* 0x0000000be5e50c11 */ /* 0x000fca000f8e18ff */
[----:B------:R-:W-:Y:S01]  /*4270*/  @P0 VIADD R229, R229, 0x20 ;  /* 0x00000020e5e50836 */ /* 0x000fe20000000000 */
[----:B------:R-:W-:-:S06]  /*4280*/  UISETP.GT.U32.AND UP0, UPT, UR13, 0x1, UPT ;  /* 0x000000010d00788c */ /* 0x000fcc000bf04070 */
[----:B------:R-:W-:Y:S02]  /*4290*/  PLOP3.LUT P1, PT, PT, PT, UP0, 0x80, 0x0 ;  /* 0x000000000000781c */ /* 0x000fe40003f2f008 */
[----:B--2---:R-:W-:Y:S02]  /*42a0*/  @P0 PRMT R229, R0, 0x654, R229 ;  /* 0x0000065400e50816 */ /* 0x004fe400000000e5 */
[----:B------:R1:W5:Y:S02]  /*42b0*/  LDL.LU R0, [R1+0x84] ;  /* 0x0000840001007983 */ /* 0x0003640000300800 */
[----:B------:R1:W-:Y:S07]  /*42c0*/  @P0 SYNCS.ARRIVE.TRANS64.RED.A1T0 RZ, [R229+URZ], RZ ;  /* 0x000000ffe5ff09a7 */ /* 0x0003ee000810043f */
[----:B------:R-:W-:Y:S05]  /*42d0*/  @P1 BRA `(.L_x_30) ;  /* 0x0000000000041947 */ /* 0x000fea0003800000 */
[----:B------:R-:W-:Y:S01]  /*42e0*/  BPT.TRAP 0x1 ;  /* 0x000000040000795c */ /* 0x000fe20000300000 */
.L_x_30:
[----:B------:R-:W-:Y:S02]  /*42f0*/  UISETP.GT.AND UP2, UPT, UR26, 0x1, UPT ;  /* 0x000000011a00788c */ /* 0x000fe4000bf44270 */
[----:B------:R-:W-:Y:S02]  /*4300*/  UIADD3 UR23, UR23, 0x1, URZ ;  /* 0x0000000117177890 */ /* 0x000fe4000fffe03f */
[----:B------:R-:W-:Y:S02]  /*4310*/  UIADD3 UR25, UR25, 0x1, URZ ;  /* 0x0000000119197890 */ /* 0x000fe4000fffe03f */
[----:B------:R-:W-:Y:S01]  /*4320*/  PLOP3.LUT P1, PT, PT, PT, UP2, 0x80, 0x0 ;  /* 0x000000000000781c */ /* 0x000fe20003f2f028 */
[----:B------:R-:W-:Y:S02]  /*4330*/  UISETP.NE.AND UP0, UPT, UR23, 0x4, UPT ;  /* 0x000000041700788c */ /* 0x000fe4000bf05270 */
[----:B------:R-:W-:Y:S02]  /*4340*/  UIADD3 UR16, UR26, -0x1, URZ ;  /* 0xffffffff1a107890 */ /* 0x000fe4000fffe03f */
[----:B------:R-:W-:-:S02]  /*4350*/  USEL UR8, URZ, 0x1, UP0 ;  /* 0x000000013f087887 */ /* 0x000fc40008000000 */
[----:B------:R-:W-:Y:S02]  /*4360*/  UISETP.NE.AND UP1, UPT, UR25, 0x4, UPT ;  /* 0x000000041900788c */ /* 0x000fe4000bf25270 */
[----:B------:R-:W-:Y:S02]  /*4370*/  ULOP3.LUT UR24, UR24, UR8, URZ, 0x3c, !UPT ;  /* 0x0000000818187292 */ /* 0x000fe4000f8e3c3f */
[----:B------:R-:W-:Y:S02]  /*4380*/  USEL UR23, UR23, URZ, UP0 ;  /* 0x0000003f17177287 */ /* 0x000fe40008000000 */
[----:B------:R-:W-:Y:S01]  /*4390*/  USEL UR25, UR25, URZ, UP1 ;  /* 0x0000003f19197287 */ /* 0x000fe20008800000 */
[----:B------:R-:W-:Y:S01]  /*43a0*/  UMOV UR8, 0x1 ;  /* 0x0000000100087882 */ /* 0x000fe20000000000 */
[----:B------:R-:W-:Y:S01]  /*43b0*/  UMOV UR26, UR16 ;  /* 0x00000010001a7c82 */ /* 0x000fe20008000000 */
[----:B------:R-:W-:Y:S09]  /*43c0*/  @P1 BRA `(.L_x_31) ;  /* 0xffffffec001c1947 */ /* 0x000ff2000383ffff */
.L_x_23:
[----:B------:R-:W-:-:S04]  /*43d0*/  UISETP.NE.AND UP0, UPT, UR6, URZ, UPT ;  /* 0x0000003f0600728c */ /* 0x000fc8000bf05270 */
[----:B------:R-:W-:-:S06]  /*43e0*/  USEL UR6, URZ, 0x1, !UP0 ;  /* 0x000000013f067887 */ /* 0x000fcc000c000000 */
[----:B------:R-:W-:-:S13]  /*43f0*/  ISETP.NE.AND P1, PT, RZ, UR6, PT ;  /* 0x00000006ff007c0c */ /* 0x000fda000bf25270 */
[----:B------:R-:W-:Y:S05]  /*4400*/  @!P1 BRA `(.L_x_32) ;  /* 0x0000000c00c49947 */ /* 0x000fea0003800000 */
[----:B------:R-:W-:Y:S02]  /*4410*/  WARPGROUP.DEPBAR.LE gsb0, 0x0 ;  /* 0x00008000000079c5 */ /* 0x000fe40000010000 */
[----:B-----5:R-:W-:Y:S01]  /*4420*/  FADD R227, R89, R227 ;  /* 0x000000e359e37221 */ /* 0x020fe20000000000 */
[----:B------:R-:W-:-:S04]  /*4430*/  FADD R228, R88, R228 ;  /* 0x000000e458e47221 */ /* 0x000fc80000000000 */
[----:B------:R2:W-:Y:S04]  /*4440*/  STL [R1+0x84], R227 ;  /* 0x000084e301007387 */ /* 0x0005e80000100800 */
[----:B--2---:R-:W2:Y:S04]  /*4450*/  LDL.LU R227, [R1+0x6c] ;  /* 0x00006c0001e37983 */ /* 0x004ea80000300800 */
[----:B--2---:R2:W-:Y:S04]  /*4460*/  STL [R1+0x88], R227 ;  /* 0x000088e301007387 */ /* 0x0045e80000100800 */
        /* <DEDUP_REMOVED lines=52> */
[----:B--2---:R-:W2:Y:S01]  /*47b0*/  LDL.LU R227, [R1] ;  /* 0x0000000001e37983 */ /* 0x004ea20000300800 */
[----:B------:R-:W-:Y:S01]  /*47c0*/  FADD R226, R90, R226 ;  /* 0x000000e25ae27221 */ /* 0x000fe20000000000 */
        /* <DEDUP_REMOVED lines=97> */
[----:B--2---:R-:W-:-:S05]  /*4de0*/  FADD R227, R60, R227 ;  /* 0x000000e33ce37221 */ /* 0x004fca0000000000 */
[----:B------:R2:W-:Y:S04]  /*4df0*/  STL [R1], R227 ;  /* 0x000000e301007387 */ /* 0x0005e80000100800 */
[----:B--2---:R-:W2:Y:S02]  /*4e00*/  LDL.LU R227, [R1+0xf0] ;  /* 0x0000f00001e37983 */ /* 0x004ea40000300800 */
[----:B--2---:R-:W-:-:S05]  /*4e10*/  FADD R227, R61, R227 ;  /* 0x000000e33de37221 */ /* 0x004fca0000000000 */
[----:B------:R2:W-:Y:S04]  /*4e20*/  STL [R1+0x4], R227 ;  /* 0x000004e301007387 */ /* 0x0005e80000100800 */
        /* <DEDUP_REMOVED lines=78> */
[----:B--2---:R2:W5:Y:S02]  /*5310*/  LDL.LU R227, [R1+0x84] ;  /* 0x0000840001e37983 */ /* 0x0045640000300800 */
.L_x_32:
[----:B------:R-:W-:Y:S02]  /*5320*/  WARPGROUP.DEPBAR.LE gsb0, 0x0 ;  /* 0x00008000000079c5 */ /* 0x000fe40000010000 */
[----:B------:R-:W3:Y:S02]  /*5330*/  LDC R24, c[0x0][0x28c] ;  /* 0x0000a300ff187b82 */ /* 0x000ee40000000800 */
[----:B---3--:R-:W-:-:S13]  /*5340*/  ISETP.GE.AND P1, PT, R24, 0x1, PT ;  /* 0x000000011800780c */ /* 0x008fda0003f26270 */
[----:B------:R-:W-:Y:S05]  /*5350*/  @!P1 BRA `(.L_x_33) ;  /* 0x0000000000589947 */ /* 0x000fea0003800000 */
[----:B------:R-:W-:-:S06]  /*5360*/  UISETP.NE.AND UP0, UPT, UR22, 0x3, UPT ;  /* 0x000000031600788c */ /* 0x000fcc000bf05270 */
[----:B------:R-:W-:-:S13]  /*5370*/  PLOP3.LUT P1, PT, PT, PT, UP0, 0x80, 0x0 ;  /* 0x000000000000781c */ /* 0x000fda0003f2f008 */
[----:B------:R-:W-:Y:S05]  /*5380*/  @!P1 BRA `(.L_x_34) ;  /* 0x0000000000049947 */ /* 0x000fea0003800000 */
[----:B------:R-:W-:Y:S01]  /*5390*/  BPT.TRAP 0x1 ;  /* 0x000000040000795c */ /* 0x000fe20000300000 */
.L_x_34:
[----:B-----5:R3:W-:Y:S04]  /*53a0*/  STL [R1+0x84], R0 ;  /* 0x0000840001007387 */ /* 0x0207e80000100800 */
[----:B---3--:R-:W3:Y:S01]  /*53b0*/  LDL R0, [R1+0x70] ;  /* 0x0000700001007983 */ /* 0x008ee20000100800 */
[----:B------:R-:W-:Y:S01]  /*53c0*/  VOTEU.ANY UP0, P0 ;  /* 0x00000000003f7886 */ /* 0x000fe20000000100 */
[----:B------:R-:W-:Y:S01]  /*53d0*/  UISETP.LT.AND UP1, UPT, UR9, 0x1, UPT ;  /* 0x000000010900788c */ /* 0x000fe2000bf21270 */
[----:B------:R-:W-:-:S03]  /*53e0*/  IMAD.U32 R25, RZ, RZ, UR11 ;  /* 0x0000000bff197e24 */ /* 0x000fc6000f8e00ff */
[----:B------:R-:W-:-:S04]  /*53f0*/  @UP0 USEL UR6, UR9, 0x1, UP1 ;  /* 0x0000000109060887 */ /* 0x000fc80008800000 */
[----:B------:R-:W-:-:S06]  /*5400*/  @UP0 UIADD3 UR6, UR5, UR9, -UR6 ;  /* 0x0000000905060290 */ /* 0x000fcc000fffe806 */
[----:B------:R-:W-:-:S04]  /*5410*/  IMAD.U32 R24, RZ, RZ, UR6 ;  /* 0x00000006ff187e24 */ /* 0x000fc8000f8e00ff */
[----:B------:R-:W-:-:S05]  /*5420*/  @P0 IMAD.SHL.U32 R24, R24, 0x8, RZ ;  /* 0x0000000818180824 */ /* 0x000fca00078e00ff */
[----:B------:R-:W-:-:S04]  /*5430*/  @P0 LOP3.LUT R24, R24, 0x18, RZ, 0xc0, !PT ;  /* 0x0000001818180812 */ /* 0x000fc800078ec0ff */
[----:B------:R-:W-:-:S04]  /*5440*/  @P0 IADD3 R24, R25, 0x20, R24 ;  /* 0x0000002019180810 */ /* 0x000fc80007ffe018 */
[----:B---3--:R-:W-:Y:S02]  /*5450*/  @P0 PRMT R24, R0, 0x654, R24 ;  /* 0x0000065400180816 */ /* 0x008fe40000000018 */
[----:B------:R3:W5:Y:S01]  /*5460*/  LDL.LU R0, [R1+0x84] ;  /* 0x0000840001007983 */ /* 0x0007620000300800 */
[----:B------:R-:W-:Y:S01]  /*5470*/  UISETP.GT.U32.AND UP0, UPT, UR13, 0x1, UPT ;  /* 0x000000010d00788c */ /* 0x000fe2000bf04070 */
[----:B------:R3:W-:Y:S05]  /*5480*/  @P0 SYNCS.ARRIVE.TRANS64.RED.A1T0 RZ, [R24+URZ], RZ ;  /* 0x000000ff18ff09a7 */ /* 0x0007ea000810043f */
[----:B------:R-:W-:-:S13]  /*5490*/  PLOP3.LUT P1, PT, PT, PT, UP0, 0x80, 0x0 ;  /* 0x000000000000781c */ /* 0x000fda0003f2f008 */
[----:B---3--:R-:W-:Y:S05]  /*54a0*/  @P1 BRA `(.L_x_33) ;  /* 0x0000000000041947 */ /* 0x008fea0003800000 */
[----:B------:R-:W-:Y:S01]  /*54b0*/  BPT.TRAP 0x1 ;  /* 0x000000040000795c */ /* 0x000fe20000300000 */
.L_x_33:
[----:B------:R3:W-:Y:S01]  /*54c0*/  STL [R1+0x8c], R3 ;  /* 0x00008c0301007387 */ /* 0x0007e20000100800 */
[----:B------:R-:W4:Y:S01]  /*54d0*/  LDC R28, c[0x0][0x288] ;  /* 0x0000a200ff1c7b82 */ /* 0x000f220000000800 */
[----:B------:R-:W-:Y:S02]  /*54e0*/  ULDC UR6, c[0x0][0x284] ;  /* 0x0000a10000067ab9 */ /* 0x000fe40000000800 */
[----:B---3--:R-:W3:Y:S04]  /*54f0*/  LDL.LU R3, [R1+0x7c] ;  /* 0x00007c0001037983 */ /* 0x008ee80000300800 */
[----:B------:R0:W-:Y:S04]  /*5500*/  STL [R1+0x88], R2 ;  /* 0x0000880201007387 */ /* 0x0001e80000100800 */
[----:B0-----:R-:W2:Y:S04]  /*5510*/  LDL.LU R2, [R1+0x80] ;  /* 0x0000800001027983 */ /* 0x001ea80000300800 */
[----:B-----5:R0:W-:Y:S02]  /*5520*/  STL [R1+0x84], R0 ;  /* 0x0000840001007387 */ /* 0x0201e40000100800 */
[----:B0-----:R-:W0:Y:S02]  /*5530*/  S2R R0, SR_TID.X ;  /* 0x0000000000007919 */ /* 0x001e240000002100 */
[----:B0-----:R-:W-:-:S02]  /*5540*/  SHF.R.U32.HI R24, RZ, 0x2, R0 ;  /* 0x00000002ff187819 */ /* 0x001fc40000011600 */
[----:B------:R-:W-:Y:S02]  /*5550*/  LOP3.LUT R26, R0, 0x60, RZ, 0xc0, !PT ;  /* 0x00000060001a7812 */ /* 0x000fe400078ec0ff */
[----:B------:R-:W-:Y:S02]  /*5560*/  SHF.R.U32.HI R27, RZ, 0x7, R0 ;  /* 0x00000007ff1b7819 */ /* 0x000fe40000011600 */
[----:B------:R-:W-:Y:S02]  /*5570*/  LOP3.LUT R25, R24, 0x7, RZ, 0xc0, !PT ;  /* 0x0000000718197812 */ /* 0x000fe400078ec0ff */
[----:B------:R-:W-:Y:S02]  /*5580*/  SHF.R.U32.HI R26, RZ, 0x1, R26 ;  /* 0x00000001ff1a7819 */ /* 0x000fe4000001161a */
[----:B------:R-:W-:Y:S02]  /*5590*/  LOP3.LUT R24, R27, 0x1, RZ, 0xc0, !PT ;  /* 0x000000011b187812 */ /* 0x000fe400078ec0ff */
[----:B------:R-:W-:Y:S01]  /*55a0*/  IADD3 R31, RZ, -R26, -R25 ;  /* 0x8000001aff1f7210 */ /* 0x000fe20007ffe819 */
[C---:B------:R-:W-:Y:S01]  /*55b0*/  IMAD.SHL.U32 R32, R0.reuse, 0x2, RZ ;  /* 0x0000000200207824 */ /* 0x040fe200078e00ff */
[----:B------:R-:W-:Y:S01]  /*55c0*/  LOP3.LUT R27, R0, 0x3, RZ, 0xc0, !PT ;  /* 0x00000003001b7812 */ /* 0x000fe200078ec0ff */
[----:B------:R-:W-:-:S02]  /*55d0*/  IMAD.SHL.U32 R30, R24, 0x40, RZ ;  /* 0x00000040181e7824 */ /* 0x000fc400078e00ff */
[----:B------:R-:W-:Y:S02]  /*55e0*/  IMAD R31, R24, -0x40, R31 ;  /* 0xffffffc0181f7824 */ /* 0x000fe400078e021f */
[----:B---3--:R-:W-:Y:S02]  /*55f0*/  IMAD.SHL.U32 R29, R3, 0x80, RZ ;  /* 0x00000080031d7824 */ /* 0x008fe400078e00ff */
[----:B------:R0:W5:Y:S01]  /*5600*/  LDL.LU R3, [R1+0x8c] ;  /* 0x00008c0001037983 */ /* 0x0001620000300800 */
[----:B------:R-:W-:Y:S01]  /*5610*/  LOP3.LUT R43, R30, 0x40, R25, 0xe2, !PT ;  /* 0x000000401e2b7812 */ /* 0x000fe200078ee219 */
[----:B----4-:R-:W-:Y:S01]  /*5620*/  IMAD R42, R27, -0x2, R28 ;  /* 0xfffffffe1b2a7824 */ /* 0x010fe200078e021c */
[----:B------:R-:W-:Y:S01]  /*5630*/  ISETP.GE.AND P1, PT, R29, R28, PT ;  /* 0x0000001c1d00720c */ /* 0x000fe20003f26270 */
[C---:B--2---:R-:W-:Y:S02]  /*5640*/  IMAD.SHL.U32 R24, R2.reuse, 0x100, RZ ;  /* 0x0000010002187824 */ /* 0x044fe400078e00ff */
[----:B------:R-:W-:-:S02]  /*5650*/  IMAD.WIDE R38, R2, 0x100, RZ ;  /* 0x0000010002267825 */ /* 0x000fc400078e02ff */
[----:B------:R0:W5:Y:S04]  /*5660*/  LDL.LU R2, [R1+0x88] ;  /* 0x0000880001027983 */ /* 0x0001680000300800 */
[----:B------:R0:W5:Y:S01]  /*5670*/  LDL.LU R0, [R1+0x84] ;  /* 0x0000840001007983 */ /* 0x0001620000300800 */
[----:B------:R-:W-:Y:S01]  /*5680*/  ISETP.GE.OR P1, PT, R24, UR6, P1 ;  /* 0x0000000618007c0c */ /* 0x000fe20008f26670 */
[----:B------:R-:W-:Y:S01]  /*5690*/  IMAD.IADD R42, R42, 0x1, -R29 ;  /* 0x000000012a2a7824 */ /* 0x000fe200078e0a1d */
[----:B------:R-:W-:Y:S01]  /*56a0*/  IADD3 R41, -R24, UR6, R31 ;  /* 0x0000000618297c10 */ /* 0x000fe2000fffe11f */
[----:B------:R-:W-:Y:S01]  /*56b0*/  IMAD.MOV.U32 R40, RZ, RZ, -0x1 ;  /* 0xffffffffff287424 */ /* 0x000fe200078e00ff */
[----:B------:R-:W-:Y:S02]  /*56c0*/  LOP3.LUT R43, R38, R43, R26, 0xfe, !PT ;  /* 0x0000002b262b7212 */ /* 0x000fe400078efe1a */
[----:B------:R-:W-:-:S07]  /*56d0*/  LOP3.LUT R32, R29, 0x6, R32, 0xf8, !PT ;  /* 0x000000061d207812 */ /* 0x000fce00078ef820 */
[----:B0-----:R-:W-:Y:S05]  /*56e0*/  @P1 BRA `(.L_x_35) ;  /* 0x00000090000c1947 */ /* 0x001fea0003800000 */
[----:B------:R-:W0:Y:S01]  /*56f0*/  LDC.64 R28, c[0x0][0x5c8] ;  /* 0x00017200ff1c7b82 */ /* 0x000e220000000a00 */
[----:B------:R-:W-:Y:S01]  /*5700*/  USHF.R.S32.HI UR7, URZ, 0x1f, UR12 ;  /* 0x0000001f3f077899 */ /* 0x000fe2000801140c */
[--C-:B------:R-:W-:Y:S01]  /*5710*/  SHF.R.S32.HI R33, RZ, 0x1f, R32.reuse ;  /* 0x0000001fff217819 */ /* 0x100fe20000011420 */
[----:B------:R-:W-:Y:S01]  /*5720*/  ULDC.64 UR10, c[0x0][0x5d0] ;  /* 0x00017400000a7ab9 */ /* 0x000fe20000000a00 */
[----:B------:R-:W-:Y:S01]  /*5730*/  BSSY B0, `(.L_x_35) ;  /* 0x00008fe000007945 */ /* 0x000fe20003800000 */
[----:B------:R-:W-:Y:S02]  /*5740*/  UIMAD UR6, UR7, UR10, URZ ;  /* 0x0000000a070672a4 */ /* 0x000fe4000f8e023f */
[----:B------:R-:W-:Y:S02]  /*5750*/  IMAD.U32 R27, RZ, RZ, UR10 ;  /* 0x0000000aff1b7e24 */ /* 0x000fe4000f8e00ff */
[----:B------:R-:W-:Y:S02]  /*5760*/  UIMAD UR6, UR12, UR11, UR6 ;  /* 0x0000000b0c0672a4 */ /* 0x000fe4000f8e0206 */
[----:B------:R-:W-:Y:S01]  /*5770*/  IMAD.WIDE.U32 R26, R27, UR12, R32 ;  /* 0x0000000c1b1a7c25 */ /* 0x000fe2000f8e0020 */
[----:B------:R-:W-:-:S03]  /*5780*/  ULDC.64 UR10, c[0x0][0x5c0] ;  /* 0x00017000000a7ab9 */ /* 0x000fc60000000a00 */
[----:B------:R-:W-:Y:S02]  /*5790*/  VIADD R27, R27, UR6 ;  /* 0x000000061b1b7c36 */ /* 0x000fe40008000000 */
[-C--:B0-----:R-:W-:Y:S01]  /*57a0*/  IMAD R24, R39, R28.reuse, RZ ;  /* 0x0000001c27187224 */ /* 0x081fe200078e02ff */
[----:B------:R-:W-:Y:S01]  /*57b0*/  SHF.L.U64.HI R34, R28, 0x3, R29 ;  /* 0x000000031c227819 */ /* 0x000fe2000001021d */
[----:B------:R-:W-:-:S04]  /*57c0*/  IMAD.WIDE.U32 R26, R43, R28, R26 ;  /* 0x0000001c2b1a7225 */ /* 0x000fc800078e001a */
[----:B------:R-:W-:Y:S01]  /*57d0*/  IMAD R25, R43, R29, R24 ;  /* 0x0000001d2b197224 */ /* 0x000fe200078e0218 */
[C---:B------:R-:W-:Y:S01]  /*57e0*/  LEA R30, P2, R28.reuse, R26, 0x7 ;  /* 0x0000001a1c1e7211 */ /* 0x040fe200078438ff */
[----:B------:R-:W-:Y:S01]  /*57f0*/  IMAD.SHL.U32 R31, R28, 0x8, RZ ;  /* 0x000000081c1f7824 */ /* 0x000fe200078e00ff */
[----:B------:R-:W-:Y:S01]  /*5800*/  IADD3 R24, P1, R26, UR10, RZ ;  /* 0x0000000a1a187c10 */ /* 0x000fe2000ff3e0ff */
[----:B------:R-:W-:-:S03]  /*5810*/  IMAD.IADD R27, R27, 0x1, R25 ;  /* 0x000000011b1b7824 */ /* 0x000fc600078e0219 */
[----:B------:R-:W-:Y:S02]  /*5820*/  IADD3 R26, P5, P6, R26, UR10, R31 ;  /* 0x0000000a1a1a7c10 */ /* 0x000fe4000febe01f */
[----:B------:R-:W-:Y:S02]  /*5830*/  LEA.HI.X R29, R28, R27, R29, 0x7, P2 ;  /* 0x0000001b1c1d7211 */ /* 0x000fe400010f3c1d */
[C---:B------:R-:W-:Y:S02]  /*5840*/  IADD3.X R25, R27.reuse, UR11, RZ, P1, !PT ;  /* 0x0000000b1b197c10 */ /* 0x040fe40008ffe4ff */
[----:B------:R-:W-:Y:S02]  /*5850*/  IADD3.X R27, R27, UR11, R34, P5, P6 ;  /* 0x0000000b1b1b7c10 */ /* 0x000fe4000afec422 */
[----:B------:R-:W-:Y:S02]  /*5860*/  FSETP.NEU.AND P5, PT, RZ, UR21, PT ;  /* 0x00000015ff007c0b */ /* 0x000fe4000bfad000 */
[----:B------:R-:W-:-:S02]  /*5870*/  IADD3 R28, P1, P2, R30, UR10, R31 ;  /* 0x0000000a1e1c7c10 */ /* 0x000fc4000fa3e01f */
[----:B------:R-:W-:-:S04]  /*5880*/  IADD3 R30, P3, R30, UR10, RZ ;  /* 0x0000000a1e1e7c10 */ /* 0x000fc8000ff7e0ff */
[C---:B------:R-:W-:Y:S02]  /*5890*/  IADD3.X R31, R29.reuse, UR11, RZ, P3, !PT ;  /* 0x0000000b1d1f7c10 */ /* 0x040fe40009ffe4ff */
[----:B------:R-:W-:-:S03]  /*58a0*/  IADD3.X R29, R29, UR11, R34, P1, P2 ;  /* 0x0000000b1d1d7c10 */ /* 0x000fc60008fe4422 */
[----:B------:R-:W-:Y:S05]  /*58b0*/  @!P5 BRA `(.L_x_36) ;  /* 0x0000006c0014d947 */ /* 0x000fea0003800000 */
[----:B------:R-:W-:Y:S01]  /*58c0*/  ULDC.64 UR10, c[0x0][0x5b8] ;  /* 0x00016e00000a7ab9 */ /* 0x000fe20000000a00 */
[----:B------:R-:W-:Y:S01]  /*58d0*/  ISETP.GE.AND P1, PT, R41, 0x1, PT ;  /* 0x000000012900780c */ /* 0x000fe20003f26270 */
[----:B------:R-:W-:Y:S02]  /*58e0*/  UIMAD UR6, UR7, UR10, URZ ;  /* 0x0000000a070672a4 */ /* 0x000fe4000f8e023f */
[----:B------:R-:W-:Y:S01]  /*58f0*/  IMAD.U32 R35, RZ, RZ, UR10 ;  /* 0x0000000aff237e24 */ /* 0x000fe2000f8e00ff */
[----:B------:R-:W-:Y:S01]  /*5900*/  BSSY B1, `(.L_x_37) ;  /* 0x0000010000017945 */ /* 0x000fe20003800000 */
[----:B------:R-:W-:Y:S01]  /*5910*/  ISETP.LT.OR P5, PT, R42, 0x1, !P1 ;  /* 0x000000012a00780c */ /* 0x000fe20004fa1670 */
[----:B------:R-:W-:Y:S02]  /*5920*/  UIMAD UR6, UR12, UR11, UR6 ;  /* 0x0000000b0c0672a4 */ /* 0x000fe4000f8e0206 */
[----:B------:R-:W-:Y:S01]  /*5930*/  IMAD.WIDE.U32 R32, R35, UR12, R32 ;  /* 0x0000000c23207c25 */ /* 0x000fe2000f8e0020 */
[----:B------:R-:W-:-:S03]  /*5940*/  ULDC.64 UR10, c[0x0][0x5a8] ;  /* 0x00016a00000a7ab9 */ /* 0x000fc60000000a00 */
[----:B------:R-:W-:Y:S02]  /*5950*/  IMAD.MOV.U32 R36, RZ, RZ, R32 ;  /* 0x000000ffff247224 */ /* 0x000fe400078e0020 */
[----:B------:R-:W-:Y:S01]  /*5960*/  VIADD R37, R33, UR6 ;  /* 0x0000000621257c36 */ /* 0x000fe20008000000 */
[----:B------:R-:W-:Y:S02]  /*5970*/  ULDC.64 UR6, c[0x0][0x5b0] ;  /* 0x00016c0000067ab9 */ /* 0x000fe40000000a00 */
[----:B------:R-:W-:Y:S02]  /*5980*/  IMAD R34, R39, UR6, RZ ;  /* 0x0000000627227c24 */ /* 0x000fe4000f8e02ff */
[----:B------:R-:W-:-:S04]  /*5990*/  IMAD.WIDE.U32 R32, R43, UR6, R36 ;  /* 0x000000062b207c25 */ /* 0x000fc8000f8e0024 */
[--C-:B------:R-:W-:Y:S01]  /*59a0*/  IMAD R35, R43, UR7, R34.reuse ;  /* 0x000000072b237c24 */ /* 0x100fe2000f8e0222 */
[----:B------:R-:W-:Y:S02]  /*59b0*/  IADD3 R32, P2, R32, UR10, RZ ;  /* 0x0000000a20207c10 */ /* 0x000fe4000ff5e0ff */
[----:B------:R-:W-:Y:S02]  /*59c0*/  PRMT R34, RZ, 0x7610, R34 ;  /* 0x00007610ff227816 */ /* 0x000fe40000000022 */
[----:B------:R-:W-:Y:S01]  /*59d0*/  IADD3.X R33, R33, UR11, R35, P2, !PT ;  /* 0x0000000b21217c10 */ /* 0x000fe200097fe423 */
[----:B------:R-:W-:Y:S08]  /*59e0*/  @P5 BRA `(.L_x_38) ;  /* 0x0000000000045947 */ /* 0x000ff00003800000 */
[----:B------:R0:W5:Y:S02]  /*59f0*/  LDG.E.U8 R34, desc[UR14][R32.64] ;  /* 0x0000000e20227981 */ /* 0x000164000c1e1100 */
.L_x_38:
[----:B------:R-:W-:Y:S05]  /*5a00*/  BSYNC B1 ;  /* 0x0000000000017941 */ /* 0x000fea0003800000 */
.L_x_37:
[----:B-----5:R-:W-:Y:S01]  /*5a10*/  LOP3.LUT R34, R34, 0xff, RZ, 0xc0, !PT ;  /* 0x000000ff22227812 */ /* 0x020fe200078ec0ff */
[----:B------:R-:W-:Y:S01]  /*5a20*/  BSSY B1, `(.L_x_39) ;  /* 0x000000b000017945 */ /* 0x000fe20003800000 */
[----:B------:R-:W-:Y:S02]  /*5a30*/  ISETP.LT.OR P3, PT, R42, 0x2, !P1 ;  /* 0x000000022a00780c */ /* 0x000fe40004f61670 */
[----:B------:R-:W-:-:S05]  /*5a40*/  F2FP.F16.E5M2.UNPACK_B R34, R34 ;  /* 0x00000022ff22723e */ /* 0x000fca00020004ff */
[----:B------:R-:W-:-:S05]  /*5a50*/  HADD2.F32 R34, -RZ, R34.H0_H0 ;  /* 0x20000022ff227230 */ /* 0x000fca0000004100 */
[----:B------:R-:W-:Y:S01]  /*5a60*/  FMUL R35, R34, UR21 ;  /* 0x0000001522237c20 */ /* 0x000fe20008400000 */
[----:B------:R-:W-:-:S03]  /*5a70*/  PRMT R34, RZ, 0x7610, R34 ;  /* 0x00007610ff227816 */ /* 0x000fc60000000022 */
[----:B------:R-:W-:-:S05]  /*5a80*/  FFMA R35, R228, UR20, R35 ;  /* 0x00000014e4237c23 */ /* 0x000fca0008000023 */
[----:B------:R-:W-:-:S05]  /*5a90*/  F2FP.SATFINITE.E5M2.F32.PACK_AB_MERGE_C R35, RZ, R35, RZ ;  /* 0x00000023ff23723e */ /* 0x000fca00048060ff */
[----:B------:R2:W-:Y:S01]  /*5aa0*/  @!P5 STG.E.U8 desc[UR14][R24.64], R35 ;  /* 0x000000231800d986 */ /* 0x0005e2000c10110e */
[----:B------:R-:W-:Y:S05]  /*5ab0*/  @P3 BRA `(.L_x_40) ;  /* 0x0000000000043947 */ /* 0x000fea0003800000 */
[----:B------:R3:W5:Y:S02]  /*5ac0*/  LDG.E.U8 R34, desc[UR14][R32.64+0x1] ;  /* 0x0000010e20227981 */ /* 0x000764000c1e1100 */
.L_x_40:
[----:B------:R-:W-:Y:S05]  /*5ad0*/  BSYNC B1 ;  /* 0x0000000000017941 */ /* 0x000fea0003800000 */
.L_x_39:
[----:B-----5:R-:W-:Y:S01]  /*5ae0*/  LOP3.LUT R34, R34, 0xff, RZ, 0xc0, !PT ;  /* 0x000000ff22227812 */ /* 0x020fe200078ec0ff */
[----:B------:R-:W-:Y:S01]  /*5af0*/  BSSY B1, `(.L_x_41) ;  /* 0x0000013000017945 */ /* 0x000fe20003800000 */
[----:B------:R-:W-:Y:S02]  /*5b00*/  IADD3 R45, P2, R43, 0x8, RZ ;  /* 0x000000082b2d7810 */ /* 0x000fe40007f5e0ff */
[----:B------:R-:W-:-:S03]  /*5b10*/  F2FP.F16.E5M2.UNPACK_B R34, R34 ;  /* 0x00000022ff22723e */ /* 0x000fc600020004ff */
[----:B--2---:R-:W-:Y:S01]  /*5b20*/  IMAD.X R35, RZ, RZ, R39, P2 ;  /* 0x000000ffff237224 */ /* 0x004fe200010e0627 */
[----:B------:R-:W-:Y:S01]  /*5b30*/  ISETP.GE.AND P2, PT, R41, 0x9, PT ;  /* 0x000000092900780c */ /* 0x000fe20003f46270 */
[----:B------:R-:W-:Y:S02]  /*5b40*/  HADD2.F32 R34, -RZ, R34.H0_H0 ;  /* 0x20000022ff227230 */ /* 0x000fe40000004100 */
[----:B------:R-:W-:Y:S01]  /*5b50*/  IMAD R46, R35, UR6, RZ ;  /* 0x00000006232e7c24 */ /* 0x000fe2000f8e02ff */
[----:B------:R-:W-:Y:S02]  /*5b60*/  ISETP.LT.OR P5, PT, R42, 0x1, !P2 ;  /* 0x000000012a00780c */ /* 0x000fe400057a1670 */
[----:B------:R-:W-:Y:S01]  /*5b70*/  FMUL R44, R34, UR21 ;  /* 0x00000015222c7c20 */ /* 0x000fe20008400000 */
[----:B------:R-:W-:-:S04]  /*5b80*/  IMAD.WIDE.U32 R34, R45, UR6, R36 ;  /* 0x000000062d227c25 */ /* 0x000fc8000f8e0024 */
[----:B------:R-:W-:Y:S01]  /*5b90*/  FFMA R44, R227, UR20, R44 ;  /* 0x00000014e32c7c23 */ /* 0x000fe2000800002c */
[----:B------:R-:W-:Y:S01]  /*5ba0*/  IMAD R45, R45, UR7, R46 ;  /* 0x000000072d2d7c24 */ /* 0x000fe2000f8e022e */
[----:B------:R-:W-:-:S03]  /*5bb0*/  IADD3 R34, P6, R34, UR10, RZ ;  /* 0x0000000a22227c10 */ /* 0x000fc6000ffde0ff */
[----:B------:R-:W-:Y:S02]  /*5bc0*/  F2FP.SATFINITE.E5M2.F32.PACK_AB_MERGE_C R47, RZ, R44, RZ ;  /* 0x0000002cff2f723e */ /* 0x000fe400048060ff */
[----:B------:R-:W-:Y:S02]  /*5bd0*/  IADD3.X R35, R35, UR11, R45, P6, !PT ;  /* 0x0000000b23237c10 */ /* 0x000fe4000b7fe42d */
[----:B------:R-:W-:Y:S01]  /*5be0*/  PRMT R44, RZ, 0x7610, R44 ;  /* 0x00007610ff2c7816 */ /* 0x000fe2000000002c */
[----:B------:R2:W-:Y:S01]  /*5bf0*/  @!P3 STG.E.U8 desc[UR14][R24.64+0x1], R47 ;  /* 0x0000012f1800b986 */ /* 0x0005e2000c10110e */
[----:B------:R-:W-:Y:S05]  /*5c00*/  @P5 BRA `(.L_x_42) ;  /* 0x0000000000045947 */ /* 0x000fea0003800000 */
[----:B------:R4:W5:Y:S02]  /*5c10*/  LDG.E.U8 R44, desc[UR14][R34.64] ;  /* 0x0000000e222c7981 */ /* 0x000964000c1e1100 */
.L_x_42:
[----:B------:R-:W-:Y:S05]  /*5c20*/  BSYNC B1 ;  /* 0x0000000000017941 */ /* 0x000fea0003800000 */
.L_x_41:
        /* <DEDUP_REMOVED lines=12> */
.L_x_44:
[----:B------:R-:W-:Y:S05]  /*5cf0*/  BSYNC B1 ;  /* 0x0000000000017941 */ /* 0x000fea0003800000 */
.L_x_43:
[----:B-----5:R-:W-:Y:S01]  /*5d00*/  LOP3.LUT R44, R44, 0xff, RZ, 0xc0, !PT ;  /* 0x000000ff2c2c7812 */ /* 0x020fe200078ec0ff */
[----:B------:R-:W-:Y:S01]  /*5d10*/  BSSY B1, `(.L_x_45) ;  /* 0x000000b000017945 */ /* 0x000fe20003800000 */
[----:B------:R-:W-:Y:S02]  /*5d20*/  ISETP.LT.OR P5, PT, R42, 0x9, !P1 ;  /* 0x000000092a00780c */ /* 0x000fe40004fa1670 */
[----:B------:R-:W-:-:S05]  /*5d30*/  F2FP.F16.E5M2.UNPACK_B R44, R44 ;  /* 0x0000002cff2c723e */ /* 0x000fca00020004ff */
[----:B------:R-:W-:-:S05]  /*5d40*/  HADD2.F32 R44, -RZ, R44.H0_H0 ;  /* 0x2000002cff2c7230 */ /* 0x000fca0000004100 */
[----:B------:R-:W-:-:S04]  /*5d50*/  FMUL R44, R44, UR21 ;  /* 0x000000152c2c7c20 */ /* 0x000fc80008400000 */
[----:B------:R-:W-:-:S05]  /*5d60*/  FFMA R44, R225, UR20, R44 ;  /* 0x00000014e12c7c23 */ /* 0x000fca000800002c */
[----:B0-----:R-:W-:Y:S02]  /*5d70*/  F2FP.SATFINITE.E5M2.F32.PACK_AB_MERGE_C R45, RZ, R44, RZ ;  /* 0x0000002cff2d723e */ /* 0x001fe400048060ff */
[----:B------:R-:W-:-:S03]  /*5d80*/  PRMT R44, RZ, 0x7610, R44 ;  /* 0x00007610ff2c7816 */ /* 0x000fc6000000002c */
[----:B------:R0:W-:Y:S01]  /*5d90*/  @!P3 STG.E.U8 desc[UR14][R26.64+0x1], R45 ;  /* 0x0000012d1a00b986 */ /* 0x0001e2000c10110e */
[----:B------:R-:W-:Y:S05]  /*5da0*/  @P5 BRA `(.L_x_46) ;  /* 0x0000000000045947 */ /* 0x000fea0003800000 */
[----:B------:R0:W5:Y:S02]  /*5db0*/  LDG.E.U8 R44, desc[UR14][R32.64+0x8] ;  /* 0x0000080e202c7981 */ /* 0x000164000c1e1100 */
.L_x_46:
[----:B------:R-:W-:Y:S05]  /*5dc0*/  BSYNC B1 ;  /* 0x0000000000017941 */ /* 0x000fea0003800000 */
.L_x_45:
[----:B-----5:R-:W-:Y:S01]  /*5dd0*/  LOP3.LUT R44, R44, 0xff, RZ, 0xc0, !PT ;  /* 0x000000ff2c2c7812 */ /* 0x020fe200078ec0ff */
[----:B------:R-:W-:Y:S01]  /*5de0*/  BSSY B1, `(.L_x_47) ;  /* 0x000000b000017945 */ /* 0x000fe20003800000 */
[----:B------:R-:W-:Y:S02]  /*5df0*/  ISETP.LT.OR P3, PT, R42, 0xa, !P1 ;  /* 0x0000000a2a00780c */ /* 0x000fe40004f61670 */
[----:B------:R-:W-:-:S05]  /*5e00*/  F2FP.F16.E5M2.UNPACK_B R44, R44 ;  /* 0x0000002cff2c723e */ /* 0x000fca00020004ff */
[----:B------:R-:W-:-:S05]  /*5e10*/  HADD2.F32 R44, -RZ, R44.H0_H0 ;  /* 0x2000002cff2c7230 */ /* 0x000fca0000004100 */
[----:B0-----:R-:W-:Y:S01]  /*5e20*/  FMUL R45, R44, UR21 ;  /* 0x000000152c2d7c20 */ /* 0x001fe20008400000 */
[----:B------:R-:W-:-:S03]  /*5e30*/  PRMT R44, RZ, 0x7610, R44 ;  /* 0x00007610ff2c7816 */ /* 0x000fc6000000002c */
[----:B------:R-:W-:-:S05]  /*5e40*/  FFMA R45, R224, UR20, R45 ;  /* 0x00000014e02d7c23 */ /* 0x000fca000800002d */
[----:B------:R-:W-:-:S05]  /*5e50*/  F2FP.SATFINITE.E5M2.F32.PACK_AB_MERGE_C R45, RZ, R45, RZ ;  /* 0x0000002dff2d723e */ /* 0x000fca00048060ff */
[----:B------:R0:W-:Y:S01]  /*5e60*/  @!P5 STG.E.U8 desc[UR14][R24.64+0x8], R45 ;  /* 0x0000082d1800d986 */ /* 0x0001e2000c10110e */
[----:B------:R-:W-:Y:S05]  /*5e70*/  @P3 BRA `(.L_x_48) ;  /* 0x0000000000043947 */ /* 0x000fea0003800000 */
[----:B------:R0:W5:Y:S02]  /*5e80*/  LDG.E.U8 R44, desc[UR14][R32.64+0x9] ;  /* 0x0000090e202c7981 */ /* 0x000164000c1e1100 */
.L_x_48:
[----:B------:R-:W-:Y:S05]  /*5e90*/  BSYNC B1 ;  /* 0x0000000000017941 */ /* 0x000fea0003800000 */
.L_x_47:
        /* <DEDUP_REMOVED lines=12> */
.L_x_50:
[----:B------:R-:W-:Y:S05]  /*5f60*/  BSYNC B1 ;  /* 0x0000000000017941 */ /* 0x000fea0003800000 */
.L_x_49:
        /* <DEDUP_REMOVED lines=12> */
.L_x_52:
[----:B------:R-:W-:Y:S05]  /*6030*/  BSYNC B1 ;  /* 0x0000000000017941 */ /* 0x000fea0003800000 */
.L_x_51:
        /* <DEDUP_REMOVED lines=12> */
.L_x_54:
[----:B------:R-:W-:Y:S05]  /*6100*/  BSYNC B1 ;  /* 0x0000000000017941 */ /* 0x000fea0003800000 */
.L_x_53:
        /* <DEDUP_REMOVED lines=12> */
.L_x_56:
[----:B------:R-:W-:Y:S05]  /*61d0*/  BSYNC B1 ;  /* 0x0000000000017941 */ /* 0x000fea0003800000 */
.L_x_55:
        /* <DEDUP_REMOVED lines=12> */
.L_x_58:
[----:B------:R-:W-:Y:S05]  /*62a0*/  BSYNC B1 ;  /* 0x0000000000017941 */ /* 0x000fea0003800000 */
.L_x_57:
        /* <DEDUP_REMOVED lines=12> */
.L_x_60:
[----:B------:R-:W-:Y:S05]  /*6370*/  BSYNC B1 ;  /* 0x0000000000017941 */ /* 0x000fea0003800000 */
.L_x_59:
        /* <DEDUP_REMOVED lines=12> */
.L_x_62:
[----:B------:R-:W-:Y:S05]  /*6440*/  BSYNC B1 ;  /* 0x0000000000017941 */ /* 0x000fea0003800000 */
.L_x_61:
        /* <DEDUP_REMOVED lines=12> */
.L_x_64:
[----:B------:R-:W-:Y:S05]  /*6510*/  BSYNC B1 ;  /* 0x0000000000017941 */ /* 0x000fea0003800000 */
.L_x_63:
        /* <DEDUP_REMOVED lines=12> */
.L_x_66:
[----:B------:R-:W-:Y:S05]  /*65e0*/  BSYNC B1 ;  /* 0x0000000000017941 */ /* 0x000fea0003800000 */
.L_x_65:
        /* <DEDUP_REMOVED lines=12> */
.L_x_68:
[----:B------:R-:W-:Y:S05]  /*66b0*/  BSYNC B1 ;  /* 0x0000000000017941 */ /* 0x000fea0003800000 */
.L_x_67:
        /* <DEDUP_REMOVED lines=12> */
.L_x_70:
[----:B------:R-:W-:Y:S05]  /*6780*/  BSYNC B1 ;  /* 0x0000000000017941 */ /* 0x000fea0003800000 */
.L_x_69:
        /* <DEDUP_REMOVED lines=12> */
.L_x_72:
[----:B------:R-:W-:Y:S05]  /*6850*/  BSYNC B1 ;  /* 0x0000000000017941 */ /* 0x000fea0003800000 */
.L_x_71:
        /* <DEDUP_REMOVED lines=12> */
.L_x_74:
[----:B------:R-:W-:Y:S05]  /*6920*/  BSYNC B1 ;  /* 0x0000000000017941 */ /* 0x000fea0003800000 */
.L_x_73:
        /* <DEDUP_REMOVED lines=12> */
.L_x_76:
[----:B------:R-:W-:Y:S05]  /*69f0*/  BSYNC B1 ;  /* 0x0000000000017941 */ /* 0x000fea0003800000 */
.L_x_75:
        /* <DEDUP_REMOVED lines=12> */
.L_x_78:
[----:B------:R-:W-:Y:S05]  /*6ac0*/  BSYNC B1 ;  /* 0x0000000000017941 */ /* 0x000fea0003800000 */
.L_x_77:
        /* <DEDUP_REMOVED lines=12> */
.L_x_80:
[----:B------:R-:W-:Y:S05]  /*6b90*/  BSYNC B1 ;  /* 0x0000000000017941 */ /* 0x000fea0003800000 */
.L_x_79:
        /* <DEDUP_REMOVED lines=12> */
.L_x_82:
[----:B------:R-:W-:Y:S05]  /*6c60*/  BSYNC B1 ;  /* 0x0000000000017941 */ /* 0x000fea0003800000 */
.L_x_81:
        /* <DEDUP_REMOVED lines=12> */
.L_x_84:
[----:B------:R-:W-:Y:S05]  /*6d30*/  BSYNC B1 ;  /* 0x0000000000017941 */ /* 0x000fea0003800000 */
.L_x_83:
        /* <DEDUP_REMOVED lines=12> */
.L_x_86:
[----:B------:R-:W-:Y:S05]  /*6e00*/  BSYNC B1 ;  /* 0x0000000000017941 */ /* 0x000fea0003800000 */
.L_x_85:
        /* <DEDUP_REMOVED lines=12> */
.L_x_88:
[----:B------:R-:W-:Y:S05]  /*6ed0*/  BSYNC B1 ;  /* 0x0000000000017941 */ /* 0x000fea0003800000 */
.L_x_87:
        /* <DEDUP_REMOVED lines=12> */
.L_x_90:
[----:B------:R-:W-:Y:S05]  /*6fa0*/  BSYNC B1 ;  /* 0x0000000000017941 */ /* 0x000fea0003800000 */
.L_x_89:
        /* <DEDUP_REMOVED lines=12> */
.L_x_92:
[----:B------:R-:W-:Y:S05]  /*7070*/  BSYNC B1 ;  /* 0x0000000000017941 */ /* 0x000fea0003800000 */
.L_x_91:
        /* <DEDUP_REMOVED lines=12> */
.L_x_94:
[----:B------:R-:W-:Y:S05]  /*7140*/  BSYNC B1 ;  /* 0x0000000000017941 */ /* 0x000fea0003800000 */
.L_x_93:
        /* <DEDUP_REMOVED lines=12> */
.L_x_96:
[----:B------:R-:W-:Y:S05]  /*7210*/  BSYNC B1 ;  /* 0x0000000000017941 */ /* 0x000fea0003800000 */
.L_x_95:
        /* <DEDUP_REMOVED lines=12> */
.L_x_98:
[----:B------:R-:W-:Y:S05]  /*72e0*/  BSYNC B1 ;  /* 0x0000000000017941 */ /* 0x000fea0003800000 */
.L_x_97:
        /* <DEDUP_REMOVED lines=12> */
.L_x_100:
[----:B------:R-:W-:Y:S05]  /*73b0*/  BSYNC B1 ;  /* 0x0000000000017941 */ /* 0x000fea0003800000 */
.L_x_99:
        /* <DEDUP_REMOVED lines=12> */
.L_x_102:
[----:B------:R-:W-:Y:S05]  /*7480*/  BSYNC B1 ;  /* 0x0000000000017941 */ /* 0x000fea0003800000 */
.L_x_101:
        /* <DEDUP_REMOVED lines=12> */
.L_x_104:
[----:B------:R-:W-:Y:S05]  /*7550*/  BSYNC B1 ;  /* 0x0000000000017941 */ /* 0x000fea0003800000 */
.L_x_103:
        /* <DEDUP_REMOVED lines=12> */
.L_x_106:
[----:B------:R-:W-:Y:S05]  /*7620*/  BSYNC B1 ;  /* 0x0000000000017941 */ /* 0x000fea0003800000 */
.L_x_105:
        /* <DEDUP_REMOVED lines=12> */
.L_x_108:
[----:B------:R-:W-:Y:S05]  /*76f0*/  BSYNC B1 ;  /* 0x0000000000017941 */ /* 0x000fea0003800000 */
.L_x_107:
        /* <DEDUP_REMOVED lines=12> */
.L_x_110:
[----:B------:R-:W-:Y:S05]  /*77c0*/  BSYNC B1 ;  /* 0x0000000000017941 */ /* 0x000fea0003800000 */
.L_x_109:
        /* <DEDUP_REMOVED lines=12> */
.L_x_112:
[----:B------:R-:W-:Y:S05]  /*7890*/  BSYNC B1 ;  /* 0x0000000000017941 */ /* 0x000fea0003800000 */
.L_x_111:
        /* <DEDUP_REMOVED lines=12> */
.L_x_114:
[----:B------:R-:W-:Y:S05]  /*7960*/  BSYNC B1 ;  /* 0x0000000000017941 */ /* 0x000fea0003800000 */
.L_x_113:
        /* <DEDUP_REMOVED lines=12> */
.L_x_116:
[----:B------:R-:W-:Y:S05]  /*7a30*/  BSYNC B1 ;  /* 0x0000000000017941 */ /* 0x000fea0003800000 */
.L_x_115:
        /* <DEDUP_REMOVED lines=12> */
.L_x_118:
[----:B------:R-:W-:Y:S05]  /*7b00*/  BSYNC B1 ;  /* 0x0000000000017941 */ /* 0x000fea0003800000 */
.L_x_117:
        /* <DEDUP_REMOVED lines=12> */
.L_x_120:
[----:B------:R-:W-:Y:S05]  /*7bd0*/  BSYNC B1 ;  /* 0x0000000000017941 */ /* 0x000fea0003800000 */
.L_x_119:
        /* <DEDUP_REMOVED lines=12> */
.L_x_122:
[----:B------:R-:W-:Y:S05]  /*7ca0*/  BSYNC B1 ;  /* 0x0000000000017941 */ /* 0x000fea0003800000 */
.L_x_121:
        /* <DEDUP_REMOVED lines=12> */
.L_x_124:
[----:B------:R-:W-:Y:S05]  /*7d70*/  BSYNC B1 ;  /* 0x0000000000017941 */ /* 0x000fea0003800000 */
.L_x_123:
        /* <DEDUP_REMOVED lines=12> */
.L_x_126:
[----:B------:R-:W-:Y:S05]  /*7e40*/  BSYNC B1 ;  /* 0x0000000000017941 */ /* 0x000fea0003800000 */
.L_x_125:
        /* <DEDUP_REMOVED lines=12> */
.L_x_128:
[----:B------:R-:W-:Y:S05]  /*7f10*/  BSYNC B1 ;  /* 0x0000000000017941 */ /* 0x000fea0003800000 */
.L_x_127:
        /* <DEDUP_REMOVED lines=12> */
.L_x_130:
[----:B------:R-:W-:Y:S05]  /*7fe0*/  BSYNC B1 ;  /* 0x0000000000017941 */ /* 0x000fea0003800000 */
.L_x_129:
        /* <DEDUP_REMOVED lines=12> */
.L_x_132:
[----:B------:R-:W-:Y:S05]  /*80b0*/  BSYNC B1 ;  /* 0x0000000000017941 */ /* 0x000fea0003800000 */
.L_x_131:
        /* <DEDUP_REMOVED lines=12> */
.L_x_134:
[----:B------:R-:W-:Y:S05]  /*8180*/  BSYNC B1 ;  /* 0x0000000000017941 */ /* 0x000fea0003800000 */
.L_x_133:
        /* <DEDUP_REMOVED lines=12> */
.L_x_136:
[----:B------:R-:W-:Y:S05]  /*8250*/  BSYNC B1 ;  /* 0x0000000000017941 */ /* 0x000fea0003800000 */
.L_x_135:
        /* <DEDUP_REMOVED lines=12> */
.L_x_138:
[----:B------:R-:W-:Y:S05]  /*8320*/  BSYNC B1 ;  /* 0x0000000000017941 */ /* 0x000fea0003800000 */
.L_x_137:
        /* <DEDUP_REMOVED lines=12> */
.L_x_140:
[----:B------:R-:W-:Y:S05]  /*83f0*/  BSYNC B1 ;  /* 0x0000000000017941 */ /* 0x000fea0003800000 */
.L_x_139:
        /* <DEDUP_REMOVED lines=12> */
.L_x_142:
[----:B------:R-:W-:Y:S05]  /*84c0*/  BSYNC B1 ;  /* 0x0000000000017941 */ /* 0x000fea0003800000 */
.L_x_141:
        /* <DEDUP_REMOVED lines=12> */
.L_x_144:
[----:B------:R-:W-:Y:S05]  /*8590*/  BSYNC B1 ;  /* 0x0000000000017941 */ /* 0x000fea0003800000 */
.L_x_143:
        /* <DEDUP_REMOVED lines=12> */
.L_x_146:
[----:B------:R-:W-:Y:S05]  /*8660*/  BSYNC B1 ;  /* 0x0000000000017941 */ /* 0x000fea0003800000 */
.L_x_145:
        /* <DEDUP_REMOVED lines=12> */
.L_x_148:
[----:B------:R-:W-:Y:S05]  /*8730*/  BSYNC B1 ;  /* 0x0000000000017941 */ /* 0x000fea0003800000 */
.L_x_147:
        /* <DEDUP_REMOVED lines=12> */
.L_x_150:
[----:B------:R-:W-:Y:S05]  /*8800*/  BSYNC B1 ;  /* 0x0000000000017941 */ /* 0x000fea0003800000 */
.L_x_149:
        /* <DEDUP_REMOVED lines=12> */
.L_x_152:
[----:B------:R-:W-:Y:S05]  /*88d0*/  BSYNC B1 ;  /* 0x0000000000017941 */ /* 0x000fea0003800000 */
.L_x_151:
        /* <DEDUP_REMOVED lines=12> */
.L_x_154:
[----:B------:R-:W-:Y:S05]  /*89a0*/  BSYNC B1 ;  /* 0x0000000000017941 */ /* 0x000fea0003800000 */
.L_x_153:
        /* <DEDUP_REMOVED lines=12> */
.L_x_156:
[----:B------:R-:W-:Y:S05]  /*8a70*/  BSYNC B1 ;  /* 0x0000000000017941 */ /* 0x000fea0003800000 */
.L_x_155:
        /* <DEDUP_REMOVED lines=12> */
.L_x_158:
[----:B------:R-:W-:Y:S05]  /*8b40*/  BSYNC B1 ;  /* 0x0000000000017941 */ /* 0x000fea0003800000 */
.L_x_157:
        /* <DEDUP_REMOVED lines=12> */
.L_x_160:
[----:B------:R-:W-:Y:S05]  /*8c10*/  BSYNC B1 ;  /* 0x0000000000017941 */ /* 0x000fea0003800000 */
.L_x_159:
[----:B-----5:R-:W-:Y:S01]  /*8c20*/  LOP3.LUT R44, R44, 0xff, RZ, 0xc0, !PT ;  /* 0x000000ff2c2c7812 */ /* 0x020fe200078ec0ff */
[----:B------:R-:W-:Y:S01]  /*8c30*/  BSSY B1, `(.L_x_161) ;  /* 0x000000b000017945 */ /* 0x000fe20003800000 */
[----:B------:R-:W-:Y:S02]  /*8c40*/  ISETP.LT.OR P3, PT, R42, 0x79, !P2 ;  /* 0x000000792a00780c */ /* 0x000fe40005761670 */
[----:B------:R-:W-:Y:S02]  /*8c50*/  F2FP.F16.E5M2.UNPACK_B R44, R44 ;  /* 0x0000002cff2c723e */ /* 0x000fe400020004ff */
[----:B0--3--:R-:W-:-:S03]  /*8c60*/  PRMT R32, RZ, 0x7610, R32 ;  /* 0x00007610ff207816 */ /* 0x009fc60000000020 */
[----:B------:R-:W-:-:S05]  /*8c70*/  HADD2.F32 R44, -RZ, R44.H0_H0 ;  /* 0x2000002cff2c7230 */ /* 0x000fca0000004100 */
[----:B------:R-:W-:-:S04]  /*8c80*/  FMUL R44, R44, UR21 ;  /* 0x000000152c2c7c20 */ /* 0x000fc80008400000 */
[----:B------:R-:W-:-:S05]  /*8c90*/  FFMA R44, R167, UR20, R44 ;  /* 0x00000014a72c7c23 */ /* 0x000fca000800002c */
[----:B------:R-:W-:-:S05]  /*8ca0*/  F2FP.SATFINITE.E5M2.F32.PACK_AB_MERGE_C R33, RZ, R44, RZ ;  /* 0x0000002cff21723e */ /* 0x000fca00048060ff */
[----:B------:R0:W-:Y:S01]  /*8cb0*/  @!P1 STG.E.U8 desc[UR14][R24.64+0x79], R33 ;  /* 0x0000792118009986 */ /* 0x0001e2000c10110e */
[----:B------:R-:W-:Y:S05]  /*8cc0*/  @P3 BRA `(.L_x_162) ;  /* 0x0000000000043947 */ /* 0x000fea0003800000 */
[----:B------:R3:W5:Y:S02]  /*8cd0*/  LDG.E.U8 R32, desc[UR14][R34.64+0x78] ;  /* 0x0000780e22207981 */ /* 0x000764000c1e1100 */
.L_x_162:
[----:B------:R-:W-:Y:S05]  /*8ce0*/  BSYNC B1 ;  /* 0x0000000000017941 */ /* 0x000fea0003800000 */
.L_x_161:
[----:B-----5:R-:W-:Y:S01]  /*8cf0*/  LOP3.LUT R32, R32, 0xff, RZ, 0xc0, !PT ;  /* 0x000000ff20207812 */ /* 0x020fe200078ec0ff */
[----:B------:R-:W-:Y:S01]  /*8d00*/  BSSY B1, `(.L_x_163) ;  /* 0x000000b000017945 */ /* 0x000fe20003800000 */
[----:B------:R-:W-:Y:S02]  /*8d10*/  ISETP.LT.OR P2, PT, R42, 0x7a, !P2 ;  /* 0x0000007a2a00780c */ /* 0x000fe40005741670 */
[----:B------:R-:W-:Y:S02]  /*8d20*/  F2FP.F16.E5M2.UNPACK_B R32, R32 ;  /* 0x00000020ff20723e */ /* 0x000fe400020004ff */
[----:B0-2---:R-:W-:-:S03]  /*8d30*/  PRMT R24, RZ, 0x7610, R24 ;  /* 0x00007610ff187816 */ /* 0x005fc60000000018 */
[----:B------:R-:W-:-:S05]  /*8d40*/  HADD2.F32 R32, -RZ, R32.H0_H0 ;  /* 0x20000020ff207230 */ /* 0x000fca0000004100 */
[----:B------:R-:W-:-:S04]  /*8d50*/  FMUL R25, R32, UR21 ;  /* 0x0000001520197c20 */ /* 0x000fc80008400000 */
[----:B------:R-:W-:-:S05]  /*8d60*/  FFMA R25, R166, UR20, R25 ;  /* 0x00000014a6197c23 */ /* 0x000fca0008000019 */
[----:B------:R-:W-:-:S05]  /*8d70*/  F2FP.SATFINITE.E5M2.F32.PACK_AB_MERGE_C R25, RZ, R25, RZ ;  /* 0x00000019ff19723e */ /* 0x000fca00048060ff */
[----:B------:R0:W-:Y:S01]  /*8d80*/  @!P3 STG.E.U8 desc[UR14][R26.64+0x78], R25 ;  /* 0x000078191a00b986 */ /* 0x0001e2000c10110e */
[----:B------:R-:W-:Y:S05]  /*8d90*/  @P2 BRA `(.L_x_164) ;  /* 0x0000000000042947 */ /* 0x000fea0003800000 */
[----:B------:R2:W5:Y:S02]  /*8da0*/  LDG.E.U8 R24, desc[UR14][R34.64+0x79] ;  /* 0x0000790e22187981 */ /* 0x000564000c1e1100 */
.L_x_164:
[----:B------:R-:W-:Y:S05]  /*8db0*/  BSYNC B1 ;  /* 0x0000000000017941 */ /* 0x000fea0003800000 */
.L_x_163:
[----:B-----5:R-:W-:Y:S01]  /*8dc0*/  LOP3.LUT R24, R24, 0xff, RZ, 0xc0, !PT ;  /* 0x000000ff18187812 */ /* 0x020fe200078ec0ff */
[----:B------:R-:W-:Y:S01]  /*8dd0*/  BSSY B1, `(.L_x_165) ;  /* 0x0000013000017945 */ /* 0x000fe20003800000 */
[----:B------:R-:W-:Y:S02]  /*8de0*/  IADD3 R33, P1, R43, 0x80, RZ ;  /* 0x000000802b217810 */ /* 0x000fe40007f3e0ff */
[----:B------:R-:W-:-:S03]  /*8df0*/  F2FP.F16.E5M2.UNPACK_B R24, R24 ;  /* 0x00000018ff18723e */ /* 0x000fc600020004ff */
[----:B0-----:R-:W-:Y:S01]  /*8e00*/  IMAD.X R25, RZ, RZ, R39, P1 ;  /* 0x000000ffff197224 */ /* 0x001fe200008e0627 */
[----:B------:R-:W-:Y:S01]  /*8e10*/  ISETP.GE.AND P1, PT, R41, 0x81, PT ;  /* 0x000000812900780c */ /* 0x000fe20003f26270 */
[----:B------:R-:W-:Y:S02]  /*8e20*/  HADD2.F32 R24, -RZ, R24.H0_H0 ;  /* 0x20000018ff187230 */ /* 0x000fe40000004100 */
[----:B--234-:R-:W-:Y:S01]  /*8e30*/  IMAD R34, R25, UR6, RZ ;  /* 0x0000000619227c24 */ /* 0x01cfe2000f8e02ff */
        /* <DEDUP_REMOVED lines=12> */
.L_x_166:
[----:B------:R-:W-:Y:S05]  /*8f00*/  BSYNC B1 ;  /* 0x0000000000017941 */ /* 0x000fea0003800000 */
.L_x_165:
[----:B-----5:R-:W-:Y:S01]  /*8f10*/  LOP3.LUT R32, R32, 0xff, RZ, 0xc0, !PT ;  /* 0x000000ff20207812 */ /* 0x020fe200078ec0ff */
[----:B------:R-:W-:Y:S01]  /*8f20*/  BSSY B1, `(.L_x_167) ;  /* 0x000000b000017945 */ /* 0x000fe20003800000 */
[----:B------:R-:W-:Y:S02]  /*8f30*/  ISETP.LT.OR P3, PT, R42, 0x2, !P1 ;  /* 0x000000022a00780c */ /* 0x000fe40004f61670 */
[----:B------:R-:W-:Y:S02]  /*8f40*/  F2FP.F16.E5M2.UNPACK_B R32, R32 ;  /* 0x00000020ff20723e */ /* 0x000fe400020004ff */
[----:B0-----:R-:W-:-:S03]  /*8f50*/  PRMT R26, RZ, 0x7610, R26 ;  /* 0x00007610ff1a7816 */ /* 0x001fc6000000001a */
[----:B------:R-:W-:-:S05]  /*8f60*/  HADD2.F32 R32, -RZ, R32.H0_H0 ;  /* 0x20000020ff207230 */ /* 0x000fca0000004100 */
[----:B------:R-:W-:-:S04]  /*8f70*/  FMUL R27, R32, UR21 ;  /* 0x00000015201b7c20 */ /* 0x000fc80008400000 */
[----:B------:R-:W-:-:S05]  /*8f80*/  FFMA R27, R164, UR20, R27 ;  /* 0x00000014a41b7c23 */ /* 0x000fca000800001b */
[----:B------:R-:W-:-:S05]  /*8f90*/  F2FP.SATFINITE.E5M2.F32.PACK_AB_MERGE_C R27, RZ, R27, RZ ;  /* 0x0000001bff1b723e */ /* 0x000fca00048060ff */
[----:B------:R0:W-:Y:S01]  /*8fa0*/  @!P5 STG.E.U8 desc[UR14][R30.64], R27 ;  /* 0x0000001b1e00d986 */ /* 0x0001e2000c10110e */
[----:B------:R-:W-:Y:S05]  /*8fb0*/  @P3 BRA `(.L_x_168) ;  /* 0x0000000000043947 */ /* 0x000fea0003800000 */
[----:B------:R3:W5:Y:S02]  /*8fc0*/  LDG.E.U8 R26, desc[UR14][R24.64+0x1] ;  /* 0x0000010e181a7981 */ /* 0x000764000c1e1100 */
.L_x_168:
[----:B------:R-:W-:Y:S05]  /*8fd0*/  BSYNC B1 ;  /* 0x0000000000017941 */ /* 0x000fea0003800000 */
.L_x_167:
[----:B-----5:R-:W-:Y:S01]  /*8fe0*/  LOP3.LUT R26, R26, 0xff, RZ, 0xc0, !PT ;  /* 0x000000ff1a1a7812 */ /* 0x020fe200078ec0ff */
[----:B------:R-:W-:Y:S01]  /*8ff0*/  BSSY B1, `(.L_x_169) ;  /* 0x0000013000017945 */ /* 0x000fe20003800000 */
[----:B------:R-:W-:Y:S02]  /*9000*/  IADD3 R43, P2, R43, 0x88, RZ ;  /* 0x000000882b2b7810 */ /* 0x000fe40007f5e0ff */
[----:B------:R-:W-:Y:S02]  /*9010*/  F2FP.F16.E5M2.UNPACK_B R26, R26 ;  /* 0x0000001aff1a723e */ /* 0x000fe400020004ff */
[----:B------:R-:W-:Y:S01]  /*9020*/  PRMT R32, RZ, 0x7610, R32 ;  /* 0x00007610ff207816 */ /* 0x000fe20000000020 */
[----:B------:R-:W-:Y:S01]  /*9030*/  IMAD.X R38, RZ, RZ, R39, P2 ;  /* 0x000000ffff267224 */ /* 0x000fe200010e0627 */
[----:B------:R-:W-:Y:S01]  /*9040*/  ISETP.GE.AND P2, PT, R41, 0x89, PT ;  /* 0x000000892900780c */ /* 0x000fe20003f46270 */
[----:B------:R-:W-:Y:S02]  /*9050*/  HADD2.F32 R26, -RZ, R26.H0_H0 ;  /* 0x2000001aff1a7230 */ /* 0x000fe40000004100 */
[----:B------:R-:W-:Y:S01]  /*9060*/  IMAD R38, R38, UR6, RZ ;  /* 0x0000000626267c24 */ /* 0x000fe2000f8e02ff */
[----:B------:R-:W-:Y:S01]  /*9070*/  ISETP.LT.OR P5, PT, R42, 0x1, !P2 ;  /* 0x000000012a00780c */ /* 0x000fe200057a1670 */
[----:B------:R-:W-:-:S04]  /*9080*/  IMAD.WIDE.U32 R36, R43, UR6, R36 ;  /* 0x000000062b247c25 */ /* 0x000fc8000f8e0024 */
[----:B------:R-:W-:Y:S01]  /*9090*/  FMUL R26, R26, UR21 ;  /* 0x000000151a1a7c20 */ /* 0x000fe20008400000 */
[----:B------:R-:W-:-:S03]  /*90a0*/  IMAD R43, R43, UR7, R38 ;  /* 0x000000072b2b7c24 */ /* 0x000fc6000f8e0226 */
[----:B------:R-:W-:Y:S01]  /*90b0*/  FFMA R163, R163, UR20, R26 ;  /* 0x00000014a3a37c23 */ /* 0x000fe2000800001a */
[----:B------:R-:W-:-:S04]  /*90c0*/  IADD3 R26, P6, R36, UR10, RZ ;  /* 0x0000000a241a7c10 */ /* 0x000fc8000ffde0ff */
[----:B------:R-:W-:Y:S02]  /*90d0*/  F2FP.SATFINITE.E5M2.F32.PACK_AB_MERGE_C R163, RZ, R163, RZ ;  /* 0x000000a3ffa3723e */ /* 0x000fe400048060ff */
[----:B0-----:R-:W-:-:S03]  /*90e0*/  IADD3.X R27, R37, UR11, R43, P6, !PT ;  /* 0x0000000b251b7c10 */ /* 0x001fc6000b7fe42b */
[----:B------:R0:W-:Y:S01]  /*90f0*/  @!P3 STG.E.U8 desc[UR14][R30.64+0x1], R163 ;  /* 0x000001a31e00b986 */ /* 0x0001e2000c10110e */
[----:B------:R-:W-:Y:S05]  /*9100*/  @P5 BRA `(.L_x_170) ;  /* 0x0000000000045947 */ /* 0x000fea0003800000 */
[----:B------:R4:W5:Y:S02]  /*9110*/  LDG.E.U8 R32, desc[UR14][R26.64] ;  /* 0x0000000e1a207981 */ /* 0x000964000c1e1100 */
.L_x_170:
[----:B------:R-:W-:Y:S05]  /*9120*/  BSYNC B1 ;  /* 0x0000000000017941 */ /* 0x000fea0003800000 */
.L_x_169:
        /* <DEDUP_REMOVED lines=12> */
.L_x_172:
[----:B------:R-:W-:Y:S05]  /*91f0*/  BSYNC B1 ;  /* 0x0000000000017941 */ /* 0x000fea0003800000 */
.L_x_171:
        /* <DEDUP_REMOVED lines=12> */
.L_x_174:
[----:B------:R-:W-:Y:S05]  /*92c0*/  BSYNC B1 ;  /* 0x0000000000017941 */ /* 0x000fea0003800000 */
.L_x_173:
        /* <DEDUP_REMOVED lines=12> */
.L_x_176:
[----:B------:R-:W-:Y:S05]  /*9390*/  BSYNC B1 ;  /* 0x0000000000017941 */ /* 0x000fea0003800000 */
.L_x_175:
        /* <DEDUP_REMOVED lines=12> */
.L_x_178:
[----:B------:R-:W-:Y:S05]  /*9460*/  BSYNC B1 ;  /* 0x0000000000017941 */ /* 0x000fea0003800000 */
.L_x_177:
        /* <DEDUP_REMOVED lines=12> */
.L_x_180:
[----:B------:R-:W-:Y:S05]  /*9530*/  BSYNC B1 ;  /* 0x0000000000017941 */ /* 0x000fea0003800000 */
.L_x_179:
        /* <DEDUP_REMOVED lines=12> */
.L_x_182:
[----:B------:R-:W-:Y:S05]  /*9600*/  BSYNC B1 ;  /* 0x0000000000017941 */ /* 0x000fea0003800000 */
.L_x_181:
        /* <DEDUP_REMOVED lines=12> */
.L_x_184:
[----:B------:R-:W-:Y:S05]  /*96d0*/  BSYNC B1 ;  /* 0x0000000000017941 */ /* 0x000fea0003800000 */
.L_x_183:
        /* <DEDUP_REMOVED lines=12> */
.L_x_186:
[----:B------:R-:W-:Y:S05]  /*97a0*/  BSYNC B1 ;  /* 0x0000000000017941 */ /* 0x000fea0003800000 */
.L_x_185:
        /* <DEDUP_REMOVED lines=12> */
.L_x_188:
[----:B------:R-:W-:Y:S05]  /*9870*/  BSYNC B1 ;  /* 0x0000000000017941 */ /* 0x000fea0003800000 */
.L_x_187:
        /* <DEDUP_REMOVED lines=12> */
.L_x_190:
[----:B------:R-:W-:Y:S05]  /*9940*/  BSYNC B1 ;  /* 0x0000000000017941 */ /* 0x000fea0003800000 */
.L_x_189:
        /* <DEDUP_REMOVED lines=12> */
.L_x_192:
[----:B------:R-:W-:Y:S05]  /*9a10*/  BSYNC B1 ;  /* 0x0000000000017941 */ /* 0x000fea0003800000 */
.L_x_191:
[----:B-----5:R-:W-:Y:S01]  /*9a20*/  LOP3.LUT R32, R32, 0xff, RZ, 0xc0, !PT ;  /* 0x000000ff20207812 */ /* 0x020fe200078ec0ff */
[----:B------:R-:W-:Y:S01]  /*9a30*/  BSSY B1, `(.L_x_193) ;  /* 0x000000b000017945 */ /* 0x000fe20003800000 */
[----:B------:R-:W-:Y:S02]  /*9a40*/  ISETP.LT.OR P5, PT, R42, 0x19, !P2 ;  /* 0x000000192a00780c */ /* 0x000fe400057a1670 */
[----:B------:R-:W-:-:S05]  /*9a50*/  F2FP.F16.E5M2.UNPACK_B R32, R32 ;  /* 0x00000020ff20723e */ /* 0x000fca00020004ff */
[----:B------:R-:W-:-:S05]  /*9a60*/  HADD2.F32 R32, -RZ, R32.H0_H0 ;  /* 0x20000020ff207230 */ /* 0x000fca0000004100 */
[----:B------:R-:W-:-:S04]  /*9a70*/  FMUL R32, R32, UR21 ;  /* 0x0000001520207c20 */ /* 0x000fc80008400000 */
[----:B------:R-:W-:Y:S01]  /*9a80*/  FFMA R32, R23, UR20, R32 ;  /* 0x0000001417207c23 */ /* 0x000fe20008000020 */
[----:B------:R-:W-:-:S04]  /*9a90*/  PRMT R23, RZ, 0x7610, R23 ;  /* 0x00007610ff177816 */ /* 0x000fc80000000017 */
[----:B0-----:R-:W-:-:S05]  /*9aa0*/  F2FP.SATFINITE.E5M2.F32.PACK_AB_MERGE_C R33, RZ, R32, RZ ;  /* 0x00000020ff21723e */ /* 0x001fca00048060ff */
[----:B------:R0:W-:Y:S01]  /*9ab0*/  @!P3 STG.E.U8 desc[UR14][R30.64+0x19], R33 ;  /* 0x000019211e00b986 */ /* 0x0001e2000c10110e */
[----:B------:R-:W-:Y:S05]  /*9ac0*/  @P5 BRA `(.L_x_194) ;  /* 0x0000000000045947 */ /* 0x000fea0003800000 */
[----:B------:R0:W5:Y:S02]  /*9ad0*/  LDG.E.U8 R23, desc[UR14][R26.64+0x18] ;  /* 0x0000180e1a177981 */ /* 0x000164000c1e1100 */
.L_x_194:
[----:B------:R-:W-:Y:S05]  /*9ae0*/  BSYNC B1 ;  /* 0x0000000000017941 */ /* 0x000fea0003800000 */
.L_x_193:
        /* <DEDUP_REMOVED lines=8> */
[----:B------:R-:W-:-:S05]  /*9b70*/  F2FP.SATFINITE.E5M2.F32.PACK_AB_MERGE_C R23, RZ, R23, RZ ;  /* 0x00000017ff17723e */ /* 0x000fca00048060ff */
[----:B------:R0:W-:Y:S01]  /*9b80*/  @!P5 STG.E.U8 desc[UR14][R28.64+0x18], R23 ;  /* 0x000018171c00d986 */ /* 0x0001e2000c10110e */
[----:B------:R-:W-:Y:S05]  /*9b90*/  @P3 BRA `(.L_x_196) ;  /* 0x0000000000043947 */ /* 0x000fea0003800000 */
[----:B------:R0:W5:Y:S02]  /*9ba0*/  LDG.E.U8 R22, desc[UR14][R26.64+0x19] ;  /* 0x0000190e1a167981 */ /* 0x000164000c1e1100 */
.L_x_196:
[----:B------:R-:W-:Y:S05]  /*9bb0*/  BSYNC B1 ;  /* 0x0000000000017941 */ /* 0x000fea0003800000 */
.L_x_195:
        /* <DEDUP_REMOVED lines=12> */
.L_x_198:
[----:B------:R-:W-:Y:S05]  /*9c80*/  BSYNC B1 ;  /* 0x0000000000017941 */ /* 0x000fea0003800000 */
.L_x_197:
        /* <DEDUP_REMOVED lines=12> */
.L_x_200:
[----:B------:R-:W-:Y:S05]  /*9d50*/  BSYNC B1 ;  /* 0x0000000000017941 */ /* 0x000fea0003800000 */
.L_x_199:
        /* <DEDUP_REMOVED lines=12> */
.L_x_202:
[----:B------:R-:W-:Y:S05]  /*9e20*/  BSYNC B1 ;  /* 0x0000000000017941 */ /* 0x000fea0003800000 */
.L_x_201:
        /* <DEDUP_REMOVED lines=12> */
.L_x_204:
[----:B------:R-:W-:Y:S05]  /*9ef0*/  BSYNC B1 ;  /* 0x0000000000017941 */ /* 0x000fea0003800000 */
.L_x_203:
        /* <DEDUP_REMOVED lines=12> */
.L_x_206:
[----:B------:R-:W-:Y:S05]  /*9fc0*/  BSYNC B1 ;  /* 0x0000000000017941 */ /* 0x000fea0003800000 */
.L_x_205:
        /* <DEDUP_REMOVED lines=12> */
.L_x_208:
[----:B------:R-:W-:Y:S05]  /*a090*/  BSYNC B1 ;  /* 0x0000000000017941 */ /* 0x000fea0003800000 */
.L_x_207:
        /* <DEDUP_REMOVED lines=12> */
.L_x_210:
[----:B------:R-:W-:Y:S05]  /*a160*/  BSYNC B1 ;  /* 0x0000000000017941 */ /* 0x000fea0003800000 */
.L_x_209:
        /* <DEDUP_REMOVED lines=12> */
.L_x_212:
[----:B------:R-:W-:Y:S05]  /*a230*/  BSYNC B1 ;  /* 0x0000000000017941 */ /* 0x000fea0003800000 */
.L_x_211:
        /* <DEDUP_REMOVED lines=12> */
.L_x_214:
[----:B------:R-:W-:Y:S05]  /*a300*/  BSYNC B1 ;  /* 0x0000000000017941 */ /* 0x000fea0003800000 */
.L_x_213:
        /* <DEDUP_REMOVED lines=12> */
.L_x_216:
[----:B------:R-:W-:Y:S05]  /*a3d0*/  BSYNC B1 ;  /* 0x0000000000017941 */ /* 0x000fea0003800000 */
.L_x_215:
        /* <DEDUP_REMOVED lines=12> */
.L_x_218:
[----:B------:R-:W-:Y:S05]  /*a4a0*/  BSYNC B1 ;  /* 0x0000000000017941 */ /* 0x000fea0003800000 */
.L_x_217:
        /* <DEDUP_REMOVED lines=12> */
.L_x_220:
[----:B------:R-:W-:Y:S05]  /*a570*/  BSYNC B1 ;  /* 0x0000000000017941 */ /* 0x000fea0003800000 */
.L_x_219:
        /* <DEDUP_REMOVED lines=12> */
.L_x_222:
[----:B------:R-:W-:Y:S05]  /*a640*/  BSYNC B1 ;  /* 0x0000000000017941 */ /* 0x000fea0003800000 */
.L_x_221:
        /* <DEDUP_REMOVED lines=12> */
.L_x_224:
[----:B------:R-:W-:Y:S05]  /*a710*/  BSYNC B1 ;  /* 0x0000000000017941 */ /* 0x000fea0003800000 */
.L_x_223:
        /* <DEDUP_REMOVED lines=12> */
.L_x_226:
[----:B------:R-:W-:Y:S05]  /*a7e0*/  BSYNC B1 ;  /* 0x0000000000017941 */ /* 0x000fea0003800000 */
.L_x_225:
        /* <DEDUP_REMOVED lines=12> */
.L_x_228:
[----:B------:R-:W-:Y:S05]  /*a8b0*/  BSYNC B1 ;  /* 0x0000000000017941 */ /* 0x000fea0003800000 */
.L_x_227:
        /* <DEDUP_REMOVED lines=12> */
.L_x_230:
[----:B------:R-:W-:Y:S05]  /*a980*/  BSYNC B1 ;  /* 0x0000000000017941 */ /* 0x000fea0003800000 */
.L_x_229:
        /* <DEDUP_REMOVED lines=12> */
.L_x_232:
[----:B------:R-:W-:Y:S05]  /*aa50*/  BSYNC B1 ;  /* 0x0000000000017941 */ /* 0x000fea0003800000 */
.L_x_231:
        /* <DEDUP_REMOVED lines=12> */
.L_x_234:
[----:B------:R-:W-:Y:S05]  /*ab20*/  BSYNC B1 ;  /* 0x0000000000017941 */ /* 0x000fea0003800000 */
.L_x_233:
        /* <DEDUP_REMOVED lines=12> */
.L_x_236:
[----:B------:R-:W-:Y:S05]  /*abf0*/  BSYNC B1 ;  /* 0x0000000000017941 */ /* 0x000fea0003800000 */
.L_x_235:
[----:B-----5:R-:W-:Y:S01]  /*ac00*/  LOP3.LUT R2, R2, 0xff, RZ, 0xc0, !PT ;  /* 0x000000ff02027812 */ /* 0x020fe200078ec0ff */
[----:B------:R-:W-:Y:S01]  /*ac10*/  BSSY B1, `(.L_x_237) ;  /* 0x000000b000017945 */ /* 0x000fe20003800000 */
[----:B------:R-:W-:Y:S02]  /*ac20*/  ISETP.LT.OR P5, PT, R42, 0x49, !P1 ;  /* 0x000000492a00780c */ /* 0x000fe40004fa1670 */
[----:B------:R-:W-:-:S05]  /*ac30*/  F2FP.F16.E5M2.UNPACK_B R2, R2 ;  /* 0x00000002ff02723e */ /* 0x000fca00020004ff */
[----:B------:R-:W-:-:S05]  /*ac40*/  HADD2.F32 R2, -RZ, R2.H0_H0 ;  /* 0x20000002ff027230 */ /* 0x000fca0000004100 */
[----:B0-----:R-:W-:-:S04]  /*ac50*/  FMUL R3, R2, UR21 ;  /* 0x0000001502037c20 */ /* 0x001fc80008400000 */
[----:B------:R-:W-:Y:S01]  /*ac60*/  FFMA R3, R0, UR20, R3 ;  /* 0x0000001400037c23 */ /* 0x000fe20008000003 */
[----:B------:R-:W-:-:S04]  /*ac70*/  PRMT R0, RZ, 0x7610, R0 ;  /* 0x00007610ff007816 */ /* 0x000fc80000000000 */
[----:B------:R-:W-:-:S05]  /*ac80*/  F2FP.SATFINITE.E5M2.F32.PACK_AB_MERGE_C R3, RZ, R3, RZ ;  /* 0x00000003ff03723e */ /* 0x000fca00048060ff */
[----:B------:R0:W-:Y:S01]  /*ac90*/  @!P3 STG.E.U8 desc[UR14][R28.64+0x41], R3 ;  /* 0x000041031c00b986 */ /* 0x0001e2000c10110e */
[----:B------:R-:W-:Y:S05]  /*aca0*/  @P5 BRA `(.L_x_238) ;  /* 0x0000000000045947 */ /* 0x000fea0003800000 */
[----:B------:R0:W5:Y:S02]  /*acb0*/  LDG.E.U8 R0, desc[UR14][R24.64+0x48] ;  /* 0x0000480e18007981 */ /* 0x000164000c1e1100 */
.L_x_238:
[----:B------:R-:W-:Y:S05]  /*acc0*/  BSYNC B1 ;  /* 0x0000000000017941 */ /* 0x000fea0003800000 */
.L_x_237:
[----:B------:R-:W2:Y:S01]  /*acd0*/  LDL.LU R2, [R1] ;  /* 0x0000000001027983 */ /* 0x000ea20000300800 */
[----:B-----5:R-:W-:Y:S01]  /*ace0*/  LOP3.LUT R0, R0, 0xff, RZ, 0xc0, !PT ;  /* 0x000000ff00007812 */ /* 0x020fe200078ec0ff */
[----:B------:R-:W-:Y:S01]  /*acf0*/  BSSY B1, `(.L_x_239) ;  /* 0x000000b000017945 */ /* 0x000fe20003800000 */
[----:B------:R-:W-:Y:S02]  /*ad00*/  ISETP.LT.OR P3, PT, R42, 0x4a, !P1 ;  /* 0x0000004a2a00780c */ /* 0x000fe40004f61670 */
[----:B------:R-:W-:-:S05]  /*ad10*/  F2FP.F16.E5M2.UNPACK_B R0, R0 ;  /* 0x00000000ff00723e */ /* 0x000fca00020004ff */
[----:B------:R-:W-:-:S05]  /*ad20*/  HADD2.F32 R0, -RZ, R0.H0_H0 ;  /* 0x20000000ff007230 */ /* 0x000fca0000004100 */
[----:B------:R-:W-:-:S04]  /*ad30*/  FMUL R0, R0, UR21 ;  /* 0x0000001500007c20 */ /* 0x000fc80008400000 */
[----:B--2---:R-:W-:-:S05]  /*ad40*/  FFMA R0, R2, UR20, R0 ;  /* 0x0000001402007c23 */ /* 0x004fca0008000000 */
[----:B0-----:R-:W-:Y:S02]  /*ad50*/  F2FP.SATFINITE.E5M2.F32.PACK_AB_MERGE_C R3, RZ, R0, RZ ;  /* 0x00000000ff03723e */ /* 0x001fe400048060ff */
[----:B------:R-:W-:-:S03]  /*ad60*/  PRMT R0, RZ, 0x7610, R0 ;  /* 0x00007610ff007816 */ /* 0x000fc60000000000 */
[----:B------:R0:W-:Y:S01]  /*ad70*/  @!P5 STG.E.U8 desc[UR14][R30.64+0x48], R3 ;  /* 0x000048031e00d986 */ /* 0x0001e2000c10110e */
[----:B------:R-:W-:Y:S05]  /*ad80*/  @P3 BRA `(.L_x_240) ;  /* 0x0000000000043947 */ /* 0x000fea0003800000 */
[----:B------:R2:W5:Y:S02]  /*ad90*/  LDG.E.U8 R0, desc[UR14][R24.64+0x49] ;  /* 0x0000490e18007981 */ /* 0x000564000c1e1100 */
.L_x_240:
[----:B------:R-:W-:Y:S05]  /*ada0*/  BSYNC B1 ;  /* 0x0000000000017941 */ /* 0x000fea0003800000 */
.L_x_239:
[----:B------:R-:W3:Y:S01]  /*adb0*/  LDL.LU R2, [R1+0x4] ;  /* 0x0000040001027983 */ /* 0x000ee20000300800 */
[----:B-----5:R-:W-:Y:S01]  /*adc0*/  LOP3.LUT R0, R0, 0xff, RZ, 0xc0, !PT ;  /* 0x000000ff00007812 */ /* 0x020fe200078ec0ff */
[----:B------:R-:W-:Y:S01]  /*add0*/  BSSY B1, `(.L_x_241) ;  /* 0x000000b000017945 */ /* 0x000fe20003800000 */
[----:B------:R-:W-:Y:S02]  /*ade0*/  ISETP.LT.OR P5, PT, R42, 0x49, !P2 ;  /* 0x000000492a00780c */ /* 0x000fe400057a1670 */
[----:B------:R-:W-:-:S05]  /*adf0*/  F2FP.F16.E5M2.UNPACK_B R0, R0 ;  /* 0x00000000ff00723e */ /* 0x000fca00020004ff */
[----:B------:R-:W-:-:S05]  /*ae00*/  HADD2.F32 R0, -RZ, R0.H0_H0 ;  /* 0x20000000ff007230 */ /* 0x000fca0000004100 */
[----:B------:R-:W-:-:S04]  /*ae10*/  FMUL R0, R0, UR21 ;  /* 0x0000001500007c20 */ /* 0x000fc80008400000 */
[----:B---3--:R-:W-:-:S05]  /*ae20*/  FFMA R0, R2, UR20, R0 ;  /* 0x0000001402007c23 */ /* 0x008fca0008000000 */
[----:B0-----:R-:W-:Y:S02]  /*ae30*/  F2FP.SATFINITE.E5M2.F32.PACK_AB_MERGE_C R3, RZ, R0, RZ ;  /* 0x00000000ff03723e */ /* 0x001fe400048060ff */
[----:B------:R-:W-:-:S03]  /*ae40*/  PRMT R0, RZ, 0x7610, R0 ;  /* 0x00007610ff007816 */ /* 0x000fc60000000000 */
[----:B------:R0:W-:Y:S01]  /*ae50*/  @!P3 STG.E.U8 desc[UR14][R30.64+0x49], R3 ;  /* 0x000049031e00b986 */ /* 0x0001e2000c10110e */
[----:B------:R-:W-:Y:S05]  /*ae60*/  @P5 BRA `(.L_x_242) ;  /* 0x0000000000045947 */ /* 0x000fea0003800000 */
[----:B------:R3:W5:Y:S02]  /*ae70*/  LDG.E.U8 R0, desc[UR14][R26.64+0x48] ;  /* 0x0000480e1a007981 */ /* 0x000764000c1e1100 */
.L_x_242:
[----:B------:R-:W-:Y:S05]  /*ae80*/  BSYNC B1 ;  /* 0x0000000000017941 */ /* 0x000fea0003800000 */
.L_x_241:
[----:B------:R-:W2:Y:S01]  /*ae90*/  LDL.LU R2, [R1+0x8] ;  /* 0x0000080001027983 */ /* 0x000ea20000300800 */
        /* <DEDUP_REMOVED lines=12> */
.L_x_244:
[----:B------:R-:W-:Y:S05]  /*af60*/  BSYNC B1 ;  /* 0x0000000000017941 */ /* 0x000fea0003800000 */
.L_x_243:
        /* <DEDUP_REMOVED lines=13> */
.L_x_246:
[----:B------:R-:W-:Y:S05]  /*b040*/  BSYNC B1 ;  /* 0x0000000000017941 */ /* 0x000fea0003800000 */
.L_x_245:
        /* <DEDUP_REMOVED lines=13> */
.L_x_248:
[----:B------:R-:W-:Y:S05]  /*b120*/  BSYNC B1 ;  /* 0x0000000000017941 */ /* 0x000fea0003800000 */
.L_x_247:
        /* <DEDUP_REMOVED lines=13> */
.L_x_250:
[----:B------:R-:W-:Y:S05]  /*b200*/  BSYNC B1 ;  /* 0x0000000000017941 */ /* 0x000fea0003800000 */
.L_x_249:
        /* <DEDUP_REMOVED lines=13> */
.L_x_252:
[----:B------:R-:W-:Y:S05]  /*b2e0*/  BSYNC B1 ;  /* 0x0000000000017941 */ /* 0x000fea0003800000 */
.L_x_251:
        /* <DEDUP_REMOVED lines=13> */
.L_x_254:
[----:B------:R-:W-:Y:S05]  /*b3c0*/  BSYNC B1 ;  /* 0x0000000000017941 */ /* 0x000fea0003800000 */
.L_x_253:
        /* <DEDUP_REMOVED lines=13> */
.L_x_256:
[----:B------:R-:W-:Y:S05]  /*b4a0*/  BSYNC B1 ;  /* 0x0000000000017941 */ /* 0x000fea0003800000 */
.L_x_255:
        /* <DEDUP_REMOVED lines=13> */
.L_x_258:
[----:B------:R-:W-:Y:S05]  /*b580*/  BSYNC B1 ;  /* 0x0000000000017941 */ /* 0x000fea0003800000 */
.L_x_257:
        /* <DEDUP_REMOVED lines=13> */
.L_x_260:
[----:B------:R-:W-:Y:S05]  /*b660*/  BSYNC B1 ;  /* 0x0000000000017941 */ /* 0x000fea0003800000 */
.L_x_259:
        /* <DEDUP_REMOVED lines=13> */
.L_x_262:
[----:B------:R-:W-:Y:S05]  /*b740*/  BSYNC B1 ;  /* 0x0000000000017941 */ /* 0x000fea0003800000 */
.L_x_261:
        /* <DEDUP_REMOVED lines=13> */
.L_x_264:
[----:B------:R-:W-:Y:S05]  /*b820*/  BSYNC B1 ;  /* 0x0000000000017941 */ /* 0x000fea0003800000 */
.L_x_263:
        /* <DEDUP_REMOVED lines=13> */
.L_x_266:
[----:B------:R-:W-:Y:S05]  /*b900*/  BSYNC B1 ;  /* 0x0000000000017941 */ /* 0x000fea0003800000 */
.L_x_265:
        /* <DEDUP_REMOVED lines=13> */
.L_x_268:
[----:B------:R-:W-:Y:S05]  /*b9e0*/  BSYNC B1 ;  /* 0x0000000000017941 */ /* 0x000fea0003800000 */
.L_x_267:
        /* <DEDUP_REMOVED lines=13> */
.L_x_270:
[----:B------:R-:W-:Y:S05]  /*bac0*/  BSYNC B1 ;  /* 0x0000000000017941 */ /* 0x000fea0003800000 */
.L_x_269:
        /* <DEDUP_REMOVED lines=13> */
.L_x_272:
[----:B------:R-:W-:Y:S05]  /*bba0*/  BSYNC B1 ;  /* 0x0000000000017941 */ /* 0x000fea0003800000 */
.L_x_271:
        /* <DEDUP_REMOVED lines=13> */
.L_x_274:
[----:B------:R-:W-:Y:S05]  /*bc80*/  BSYNC B1 ;  /* 0x0000000000017941 */ /* 0x000fea0003800000 */
.L_x_273:
        /* <DEDUP_REMOVED lines=13> */
.L_x_276:
[----:B------:R-:W-:Y:S05]  /*bd60*/  BSYNC B1 ;  /* 0x0000000000017941 */ /* 0x000fea0003800000 */
.L_x_275:
        /* <DEDUP_REMOVED lines=13> */
.L_x_278:
[----:B------:R-:W-:Y:S05]  /*be40*/  BSYNC B1 ;  /* 0x0000000000017941 */ /* 0x000fea0003800000 */
.L_x_277:
        /* <DEDUP_REMOVED lines=13> */
.L_x_280:
[----:B------:R-:W-:Y:S05]  /*bf20*/  BSYNC B1 ;  /* 0x0000000000017941 */ /* 0x000fea0003800000 */
.L_x_279:
        /* <DEDUP_REMOVED lines=13> */
.L_x_282:
[----:B------:R-:W-:Y:S05]  /*c000*/  BSYNC B1 ;  /* 0x0000000000017941 */ /* 0x000fea0003800000 */
.L_x_281:
        /* <DEDUP_REMOVED lines=13> */
.L_x_284:
[----:B------:R-:W-:Y:S05]  /*c0e0*/  BSYNC B1 ;  /* 0x0000000000017941 */ /* 0x000fea0003800000 */
.L_x_283:
        /* <DEDUP_REMOVED lines=13> */
.L_x_286:
[----:B------:R-:W-:Y:S05]  /*c1c0*/  BSYNC B1 ;  /* 0x0000000000017941 */ /* 0x000fea0003800000 */
.L_x_285:
        /* <DEDUP_REMOVED lines=13> */
.L_x_288:
[----:B------:R-:W-:Y:S05]  /*c2a0*/  BSYNC B1 ;  /* 0x0000000000017941 */ /* 0x000fea0003800000 */
.L_x_287:
        /* <DEDUP_REMOVED lines=13> */
.L_x_290:
[----:B------:R-:W-:Y:S05]  /*c380*/  BSYNC B1 ;  /* 0x0000000000017941 */ /* 0x000fea0003800000 */
.L_x_289:
        /* <DEDUP_REMOVED lines=13> */
.L_x_292:
[----:B------:R-:W-:Y:S05]  /*c460*/  BSYNC B1 ;  /* 0x0000000000017941 */ /* 0x000fea0003800000 */
.L_x_291:
[----:B------:R-:W-:Y:S05]  /*c470*/  @P2 BRA `(.L_x_293) ;  /* 0x0000002000a42947 */ /* 0x000fea0003800000 */
[----:B------:R-:W2:Y:S01]  /*c480*/  LDL.LU R2, [R1+0x6c] ;  /* 0x00006c0001027983 */ /* 0x000ea20000300800 */
[----:B-----5:R-:W-:-:S04]  /*c490*/  LOP3.LUT R0, R0, 0xff, RZ, 0xc0, !PT ;  /* 0x000000ff00007812 */ /* 0x020fc800078ec0ff */
[----:B------:R-:W-:-:S05]  /*c4a0*/  F2FP.F16.E5M2.UNPACK_B R0, R0 ;  /* 0x00000000ff00723e */ /* 0x000fca00020004ff */
[----:B------:R-:W-:-:S05]  /*c4b0*/  HADD2.F32 R0, -RZ, R0.H0_H0 ;  /* 0x20000000ff007230 */ /* 0x000fca0000004100 */
[----:B------:R-:W-:-:S04]  /*c4c0*/  FMUL R0, R0, UR21 ;  /* 0x0000001500007c20 */ /* 0x000fc80008400000 */
[----:B--2---:R-:W-:-:S05]  /*c4d0*/  FFMA R0, R2, UR20, R0 ;  /* 0x0000001402007c23 */ /* 0x004fca0008000000 */
[----:B0-----:R-:W-:-:S05]  /*c4e0*/  F2FP.SATFINITE.E5M2.F32.PACK_AB_MERGE_C R3, RZ, R0, RZ ;  /* 0x00000000ff03723e */ /* 0x001fca00048060ff */
[----:B------:R0:W-:Y:S01]  /*c4f0*/  STG.E.U8 desc[UR14][R28.64+0x79], R3 ;  /* 0x000079031c007986 */ /* 0x0001e2000c10110e */
[----:B------:R-:W-:Y:S05]  /*c500*/  BRA `(.L_x_293) ;  /* 0x0000002000807947 */ /* 0x000fea0003800000 */
.L_x_36:
[----:B------:R-:W-:Y:S01]  /*c510*/  ISETP.GE.AND P5, PT, R41, 0x1, PT ;  /* 0x000000012900780c */ /* 0x000fe20003fa6270 */
[----:B------:R-:W-:Y:S01]  /*c520*/  FMUL R227, R227, UR20 ;  /* 0x00000014e3e37c20 */ /* 0x000fe20008400000 */
[----:B------:R-:W-:Y:S02]  /*c530*/  ISETP.GE.AND P2, PT, R41, 0x9, PT ;  /* 0x000000092900780c */ /* 0x000fe40003f46270 */
[C---:B------:R-:W-:Y:S02]  /*c540*/  ISETP.LT.OR P1, PT, R42.reuse, 0x2, !P5 ;  /* 0x000000022a00780c */ /* 0x040fe40006f21670 */
[----:B------:R-:W-:Y:S02]  /*c550*/  F2FP.SATFINITE.E5M2.F32.PACK_AB_MERGE_C R227, RZ, R227, RZ ;  /* 0x000000e3ffe3723e */ /* 0x000fe400048060ff */
[----:B------:R-:W-:Y:S01]  /*c560*/  ISETP.LT.OR P3, PT, R42, 0x1, !P5 ;  /* 0x000000012a00780c */ /* 0x000fe20006f61670 */
[----:B------:R-:W-:Y:S01]  /*c570*/  FMUL R228, R228, UR20 ;  /* 0x00000014e4e47c20 */ /* 0x000fe20008400000 */
[----:B------:R-:W-:Y:S01]  /*c580*/  ISETP.LT.OR P6, PT, R42, 0x1, !P2 ;  /* 0x000000012a00780c */ /* 0x000fe200057c1670 */
[----:B------:R-:W-:Y:S01]  /*c590*/  FMUL R225, R225, UR20 ;  /* 0x00000014e1e17c20 */ /* 0x000fe20008400000 */
[----:B------:R-:W-:-:S05]  /*c5a0*/  FMUL R226, R226, UR20 ;  /* 0x00000014e2e27c20 */ /* 0x000fca0008400000 */
[----:B------:R-:W-:Y:S01]  /*c5b0*/  @!P1 STG.E.U8 desc[UR14][R24.64+0x1], R227 ;  /* 0x000001e318009986 */ /* 0x000fe2000c10110e */
[C---:B------:R-:W-:Y:S02]  /*c5c0*/  ISETP.LT.OR P1, PT, R42.reuse, 0x2, !P2 ;  /* 0x000000022a00780c */ /* 0x040fe40005721670 */
[----:B------:R-:W-:Y:S02]  /*c5d0*/  F2FP.SATFINITE.E5M2.F32.PACK_AB_MERGE_C R33, RZ, R228, RZ ;  /* 0x000000e4ff21723e */ /* 0x000fe400048060ff */
[----:B------:R-:W-:Y:S02]  /*c5e0*/  F2FP.SATFINITE.E5M2.F32.PACK_AB_MERGE_C R225, RZ, R225, RZ ;  /* 0x000000e1ffe1723e */ /* 0x000fe400048060ff */
[----:B------:R-:W-:Y:S01]  /*c5f0*/  F2FP.SATFINITE.E5M2.F32.PACK_AB_MERGE_C R35, RZ, R226, RZ ;  /* 0x000000e2ff23723e */ /* 0x000fe200048060ff */
[----:B------:R0:W-:Y:S01]  /*c600*/  @!P3 STG.E.U8 desc[UR14][R24.64], R33 ;  /* 0x000000211800b986 */ /* 0x0001e2000c10110e */
[----:B------:R-:W-:Y:S01]  /*c610*/  ISETP.LT.OR P3, PT, R42, 0x9, !P5 ;  /* 0x000000092a00780c */ /* 0x000fe20006f61670 */
[----:B------:R-:W-:-:S02]  /*c620*/  FMUL R224, R224, UR20 ;  /* 0x00000014e0e07c20 */ /* 0x000fc40008400000 */
[----:B------:R2:W-:Y:S01]  /*c630*/  @!P6 STG.E.U8 desc[UR14][R26.64], R35 ;  /* 0x000000231a00e986 */ /* 0x0005e2000c10110e */
[----:B------:R-:W-:-:S03]  /*c640*/  ISETP.LT.OR P6, PT, R42, 0x9, !P2 ;  /* 0x000000092a00780c */ /* 0x000fc600057c1670 */
[----:B------:R-:W-:Y:S01]  /*c650*/  @!P1 STG.E.U8 desc[UR14][R26.64+0x1], R225 ;  /* 0x000001e11a009986 */ /* 0x000fe2000c10110e */
[----:B------:R-:W-:Y:S01]  /*c660*/  ISETP.LT.OR P1, PT, R42, 0xa, !P5 ;  /* 0x0000000a2a00780c */ /* 0x000fe20006f21670 */
[----:B------:R-:W-:Y:S01]  /*c670*/  FMUL R223, R223, UR20 ;  /* 0x00000014dfdf7c20 */ /* 0x000fe20008400000 */
[----:B------:R-:W-:Y:S01]  /*c680*/  FMUL R222, R222, UR20 ;  /* 0x00000014dede7c20 */ /* 0x000fe20008400000 */
[----:B------:R-:W-:Y:S01]  /*c690*/  F2FP.SATFINITE.E5M2.F32.PACK_AB_MERGE_C R37, RZ, R224, RZ ;  /* 0x000000e0ff25723e */ /* 0x000fe200048060ff */
[----:B------:R-:W-:Y:S01]  /*c6a0*/  FMUL R221, R221, UR20 ;  /* 0x00000014dddd7c20 */ /* 0x000fe20008400000 */
[----:B------:R-:W-:Y:S01]  /*c6b0*/  FMUL R220, R220, UR20 ;  /* 0x00000014dcdc7c20 */ /* 0x000fe20008400000 */
[----:B------:R-:W-:Y:S01]  /*c6c0*/  F2FP.SATFINITE.E5M2.F32.PACK_AB_MERGE_C R223, RZ, R223, RZ ;  /* 0x000000dfffdf723e */ /* 0x000fe200048060ff */
[----:B------:R-:W-:Y:S01]  /*c6d0*/  FMUL R219, R219, UR20 ;  /* 0x00000014dbdb7c20 */ /* 0x000fe20008400000 */
[----:B0-----:R-:W-:Y:S01]  /*c6e0*/  F2FP.SATFINITE.E5M2.F32.PACK_AB_MERGE_C R33, RZ, R222, RZ ;  /* 0x000000deff21723e */ /* 0x001fe200048060ff */
[----:B------:R-:W-:Y:S01]  /*c6f0*/  @!P3 STG.E.U8 desc[UR14][R24.64+0x8], R37 ;  /* 0x000008251800b986 */ /* 0x000fe2000c10110e */
[----:B------:R-:W-:-:S03]  /*c700*/  ISETP.LT.OR P3, PT, R42, 0xa, !P2 ;  /* 0x0000000a2a00780c */ /* 0x000fc60005761670 */
[----:B------:R-:W-:Y:S01]  /*c710*/  @!P1 STG.E.U8 desc[UR14][R24.64+0x9], R223 ;  /* 0x000009df18009986 */ /* 0x000fe2000c10110e */
[----:B------:R-:W-:-:S03]  /*c720*/  ISETP.LT.OR P1, PT, R42, 0x11, !P5 ;  /* 0x000000112a00780c */ /* 0x000fc60006f21670 */
[----:B------:R0:W-:Y:S01]  /*c730*/  @!P6 STG.E.U8 desc[UR14][R26.64+0x8], R33 ;  /* 0x000008211a00e986 */ /* 0x0001e2000c10110e */
[----:B------:R-:W-:Y:S02]  /*c740*/  ISETP.LT.OR P6, PT, R42, 0x12, !P5 ;  /* 0x000000122a00780c */ /* 0x000fe40006fc1670 */
[----:B------:R-:W-:Y:S01]  /*c750*/  F2FP.SATFINITE.E5M2.F32.PACK_AB_MERGE_C R221, RZ, R221, RZ ;  /* 0x000000ddffdd723e */ /* 0x000fe200048060ff */
[----:B------:R-:W-:Y:S01]  /*c760*/  FMUL R217, R217, UR20 ;  /* 0x00000014d9d97c20 */ /* 0x000fe20008400000 */
[----:B--2---:R-:W-:Y:S01]  /*c770*/  F2FP.SATFINITE.E5M2.F32.PACK_AB_MERGE_C R35, RZ, R220, RZ ;  /* 0x000000dcff23723e */ /* 0x004fe200048060ff */
[----:B------:R-:W-:Y:S01]  /*c780*/  FMUL R218, R218, UR20 ;  /* 0x00000014dada7c20 */ /* 0x000fe20008400000 */
[----:B------:R-:W-:Y:S01]  /*c790*/  F2FP.SATFINITE.E5M2.F32.PACK_AB_MERGE_C R219, RZ, R219, RZ ;  /* 0x000000dbffdb723e */ /* 0x000fe200048060ff */
[----:B------:R-:W-:Y:S01]  /*c7a0*/  @!P3 STG.E.U8 desc[UR14][R26.64+0x9], R221 ;  /* 0x000009dd1a00b986 */ /* 0x000fe2000c10110e */
[----:B------:R-:W-:-:S03]  /*c7b0*/  ISETP.LT.OR P3, PT, R42, 0x12, !P2 ;  /* 0x000000122a00780c */ /* 0x000fc60005761670 */
[----:B------:R2:W-:Y:S01]  /*c7c0*/  @!P1 STG.E.U8 desc[UR14][R24.64+0x10], R35 ;  /* 0x0000102318009986 */ /* 0x0005e2000c10110e */
[----:B------:R-:W-:-:S03]  /*c7d0*/  ISETP.LT.OR P1, PT, R42, 0x11, !P2 ;  /* 0x000000112a00780c */ /* 0x000fc60005721670 */
[----:B------:R-:W-:Y:S01]  /*c7e0*/  @!P6 STG.E.U8 desc[UR14][R24.64+0x11], R219 ;  /* 0x000011db1800e986 */ /* 0x000fe2000c10110e */
[----:B------:R-:W-:Y:S01]  /*c7f0*/  ISETP.LT.OR P6, PT, R42, 0x19, !P5 ;  /* 0x000000192a00780c */ /* 0x000fe20006fc1670 */
[----:B------:R-:W-:Y:S01]  /*c800*/  FMUL R216, R216, UR20 ;  /* 0x00000014d8d87c20 */ /* 0x000fe20008400000 */
[----:B------:R-:W-:Y:S01]  /*c810*/  F2FP.SATFINITE.E5M2.F32.PACK_AB_MERGE_C R217, RZ, R217, RZ ;  /* 0x000000d9ffd9723e */ /* 0x000fe200048060ff */
[----:B------:R-:W-:Y:S01]  /*c820*/  FMUL R215, R215, UR20 ;  /* 0x00000014d7d77c20 */ /* 0x000fe20008400000 */
[----:B0-----:R-:W-:Y:S01]  /*c830*/  F2FP.SATFINITE.E5M2.F32.PACK_AB_MERGE_C R33, RZ, R218, RZ ;  /* 0x000000daff21723e */ /* 0x001fe200048060ff */
[----:B------:R-:W-:Y:S01]  /*c840*/  FMUL R214, R214, UR20 ;  /* 0x00000014d6d67c20 */ /* 0x000fe20008400000 */
[----:B------:R-:W-:Y:S01]  /*c850*/  F2FP.SATFINITE.E5M2.F32.PACK_AB_MERGE_C R37, RZ, R216, RZ ;  /* 0x000000d8ff25723e */ /* 0x000fe200048060ff */
[----:B------:R-:W-:Y:S01]  /*c860*/  @!P3 STG.E.U8 desc[UR14][R26.64+0x11], R217 ;  /* 0x000011d91a00b986 */ /* 0x000fe2000c10110e */
[----:B------:R-:W-:-:S03]  /*c870*/  ISETP.LT.OR P3, PT, R42, 0x1a, !P5 ;  /* 0x0000001a2a00780c */ /* 0x000fc60006f61670 */
[----:B------:R0:W-:Y:S01]  /*c880*/  @!P1 STG.E.U8 desc[UR14][R26.64+0x10], R33 ;  /* 0x000010211a009986 */ /* 0x0001e2000c10110e */
[----:B------:R-:W-:-:S03]  /*c890*/  ISETP.LT.OR P1, PT, R42, 0x19, !P2 ;  /* 0x000000192a00780c */ /* 0x000fc60005721670 */
[----:B------:R3:W-:Y:S01]  /*c8a0*/  @!P6 STG.E.U8 desc[UR14][R24.64+0x18], R37 ;  /* 0x000018251800e986 */ /* 0x0007e2000c10110e */
[----:B------:R-:W-:Y:S01]  /*c8b0*/  ISETP.LT.OR P6, PT, R42, 0x1a, !P2 ;  /* 0x0000001a2a00780c */ /* 0x000fe200057c1670 */
[----:B------:R-:W-:Y:S01]  /*c8c0*/  FMUL R213, R213, UR20 ;  /* 0x00000014d5d57c20 */ /* 0x000fe20008400000 */
        /* <DEDUP_REMOVED lines=16> */
[----:B---3--:R-:W-:Y:S01]  /*c9d0*/  F2FP.SATFINITE.E5M2.F32.PACK_AB_MERGE_C R37, RZ, R210, RZ ;  /* 0x000000d2ff25723e */ /* 0x008fe200048060ff */
        /* <DEDUP_REMOVED lines=44> */
[----:B------:R-:W4:Y:S01]  /*cca0*/  LDL.LU R227, [R1+0xc] ;  /* 0x00000c0001e37983 */ /* 0x000f220000300800 */
[----:B0-----:R-:W-:Y:S02]  /*ccb0*/  F2FP.SATFINITE.E5M2.F32.PACK_AB_MERGE_C R33, RZ, R200, RZ ;  /* 0x000000c8ff21723e */ /* 0x001fe400048060ff */
[----:B---3--:R-:W-:Y:S01]  /*ccc0*/  F2FP.SATFINITE.E5M2.F32.PACK_AB_MERGE_C R37, RZ, R198, RZ ;  /* 0x000000c6ff25723e */ /* 0x008fe200048060ff */
[----:B------:R-:W-:Y:S01]  /*ccd0*/  @!P3 STG.E.U8 desc[UR14][R24.64+0x39], R199 ;  /* 0x000039c71800b986 */ /* 0x000fe2000c10110e */
[----:B------:R-:W-:-:S03]  /*cce0*/  ISETP.LT.OR P3, PT, R42, 0x3a, !P2 ;  /* 0x0000003a2a00780c */ /* 0x000fc60005761670 */
[----:B------:R-:W3:Y:S01]  /*ccf0*/  LDL.LU R226, [R1+0x8] ;  /* 0x0000080001e27983 */ /* 0x000ee20000300800 */
[----:B------:R-:W-:-:S03]  /*cd00*/  FMUL R197, R197, UR20 ;  /* 0x00000014c5c57c20 */ /* 0x000fc60008400000 */
[----:B------:R0:W-:Y:S01]  /*cd10*/  @!P1 STG.E.U8 desc[UR14][R24.64+0x38], R33 ;  /* 0x0000382118009986 */ /* 0x0001e2000c10110e */
[----:B------:R-:W-:-:S03]  /*cd20*/  ISETP.LT.OR P1, PT, R42, 0x41, !P5 ;  /* 0x000000412a00780c */ /* 0x000fc60006f21670 */
[----:B------:R-:W4:Y:S01]  /*cd30*/  LDL.LU R225, [R1+0x4] ;  /* 0x0000040001e17983 */ /* 0x000f220000300800 */
[----:B------:R-:W-:-:S03]  /*cd40*/  FMUL R196, R196, UR20 ;  /* 0x00000014c4c47c20 */ /* 0x000fc60008400000 */
[----:B------:R1:W-:Y:S01]  /*cd50*/  @!P6 STG.E.U8 desc[UR14][R26.64+0x38], R37 ;  /* 0x000038251a00e986 */ /* 0x0003e2000c10110e */
[----:B------:R-:W-:-:S03]  /*cd60*/  ISETP.LT.OR P6, PT, R42, 0x42, !P5 ;  /* 0x000000422a00780c */ /* 0x000fc60006fc1670 */
[----:B------:R-:W3:Y:S01]  /*cd70*/  LDL.LU R224, [R1] ;  /* 0x0000000001e07983 */ /* 0x000ee20000300800 */
[----:B------:R-:W-:Y:S01]  /*cd80*/  FMUL R195, R195, UR20 ;  /* 0x00000014c3c37c20 */ /* 0x000fe20008400000 */
[----:B------:R-:W-:Y:S02]  /*cd90*/  F2FP.SATFINITE.E5M2.F32.PACK_AB_MERGE_C R197, RZ, R197, RZ ;  /* 0x000000c5ffc5723e */ /* 0x000fe400048060ff */
        /* <DEDUP_REMOVED lines=14> */
[----:B0-----:R-:W-:Y:S01]  /*ce80*/  F2FP.SATFINITE.E5M2.F32.PACK_AB_MERGE_C R33, RZ, R194, RZ ;  /* 0x000000c2ff21723e */ /* 0x001fe200048060ff */
[----:B------:R-:W-:Y:S01]  /*ce90*/  FMUL R189, R189, UR20 ;  /* 0x00000014bdbd7c20 */ /* 0x000fe20008400000 */
[----:B-1----:R-:W-:Y:S01]  /*cea0*/  F2FP.SATFINITE.E5M2.F32.PACK_AB_MERGE_C R37, RZ, R192, RZ ;  /* 0x000000c0ff25723e */ /* 0x002fe200048060ff */
[----:B------:R-:W-:Y:S01]  /*ceb0*/  @!P3 STG.E.U8 desc[UR14][R26.64+0x41], R193 ;  /* 0x000041c11a00b986 */ /* 0x000fe2000c10110e */
[----:B------:R-:W-:-:S03]  /*cec0*/  ISETP.LT.OR P3, PT, R42, 0x4a, !P5 ;  /* 0x0000004a2a00780c */ /* 0x000fc60006f61670 */
[----:B------:R0:W-:Y:S01]  /*ced0*/  @!P1 STG.E.U8 desc[UR14][R26.64+0x40], R33 ;  /* 0x000040211a009986 */ /* 0x0001e2000c10110e */
        /* <DEDUP_REMOVED lines=39> */
[----:B0-----:R-:W-:Y:S01]  /*d150*/  F2FP.SATFINITE.E5M2.F32.PACK_AB_MERGE_C R33, RZ, R182, RZ ;  /* 0x000000b6ff21723e */ /* 0x001fe200048060ff */
[----:B------:R-:W-:Y:S01]  /*d160*/  FMUL R179, R179, UR20 ;  /* 0x00000014b3b37c20 */ /* 0x000fe20008400000 */
[----:B------:R-:W-:Y:S01]  /*d170*/  F2FP.SATFINITE.E5M2.F32.PACK_AB_MERGE_C R181, RZ, R181, RZ ;  /* 0x000000b5ffb5723e */ /* 0x000fe200048060ff */
[----:B------:R-:W-:Y:S01]  /*d180*/  FMUL R177, R177, UR20 ;  /* 0x00000014b1b17c20 */ /* 0x000fe20008400000 */
[----:B-1----:R-:W-:Y:S01]  /*d190*/  F2FP.SATFINITE.E5M2.F32.PACK_AB_MERGE_C R37, RZ, R180, RZ ;  /* 0x000000b4ff25723e */ /* 0x002fe200048060ff */
[----:B------:R-:W-:Y:S01]  /*d1a0*/  FMUL R178, R178, UR20 ;  /* 0x00000014b2b27c20 */ /* 0x000fe20008400000 */
[----:B------:R-:W-:Y:S01]  /*d1b0*/  FMUL R176, R176, UR20 ;  /* 0x00000014b0b07c20 */ /* 0x000fe20008400000 */
[----:B------:R0:W-:Y:S01]  /*d1c0*/  @!P1 STG.E.U8 desc[UR14][R26.64+0x58], R33 ;  /* 0x000058211a009986 */ /* 0x0001e2000c10110e */
[----:B------:R-:W-:-:S03]  /*d1d0*/  ISETP.LT.OR P1, PT, R42, 0x61, !P2 ;  /* 0x000000612a00780c */ /* 0x000fc60005721670 */
[----:B------:R-:W-:Y:S01]  /*d1e0*/  @!P3 STG.E.U8 desc[UR14][R26.64+0x59], R181 ;  /* 0x000059b51a00b986 */ /* 0x000fe2000c10110e */
[----:B------:R-:W-:-:S03]  /*d1f0*/  ISETP.LT.OR P3, PT, R42, 0x62, !P5 ;  /* 0x000000622a00780c */ /* 0x000fc60006f61670 */
[----:B------:R1:W-:Y:S01]  /*d200*/  @!P6 STG.E.U8 desc[UR14][R24.64+0x60], R37 ;  /* 0x000060251800e986 */ /* 0x0003e2000c10110e */
[----:B------:R-:W-:Y:S02]  /*d210*/  ISETP.LT.OR P6, PT, R42, 0x62, !P2 ;  /* 0x000000622a00780c */ /* 0x000fe400057c1670 */
[----:B------:R-:W-:Y:S01]  /*d220*/  F2FP.SATFINITE.E5M2.F32.PACK_AB_MERGE_C R179, RZ, R179, RZ ;  /* 0x000000b3ffb3723e */ /* 0x000fe200048060ff */
[----:B------:R-:W-:Y:S01]  /*d230*/  FMUL R175, R175, UR20 ;  /* 0x00000014afaf7c20 */ /* 0x000fe20008400000 */
[----:B------:R-:W-:Y:S01]  /*d240*/  F2FP.SATFINITE.E5M2.F32.PACK_AB_MERGE_C R177, RZ, R177, RZ ;  /* 0x000000b1ffb1723e */ /* 0x000fe200048060ff */
[----:B------:R-:W-:Y:S01]  /*d250*/  FMUL R174, R174, UR20 ;  /* 0x00000014aeae7c20 */ /* 0x000fe20008400000 */
[----:B--2---:R-:W-:Y:S01]  /*d260*/  F2FP.SATFINITE.E5M2.F32.PACK_AB_MERGE_C R35, RZ, R178, RZ ;  /* 0x000000b2ff23723e */ /* 0x004fe200048060ff */
[----:B------:R-:W-:Y:S01]  /*d270*/  FMUL R173, R173, UR20 ;  /* 0x00000014adad7c20 */ /* 0x000fe20008400000 */
[----:B------:R-:W-:Y:S01]  /*d280*/  FMUL R172, R172, UR20 ;  /* 0x00000014acac7c20 */ /* 0x000fe20008400000 */
[----:B------:R-:W-:Y:S01]  /*d290*/  @!P3 STG.E.U8 desc[UR14][R24.64+0x61], R179 ;  /* 0x000061b31800b986 */ /* 0x000fe2000c10110e */
[----:B------:R-:W-:-:S03]  /*d2a0*/  ISETP.LT.OR P3, PT, R42, 0x69, !P5 ;  /* 0x000000692a00780c */ /* 0x000fc60006f61670 */
[----:B------:R-:W-:Y:S01]  /*d2b0*/  @!P6 STG.E.U8 desc[UR14][R26.64+0x61], R177 ;  /* 0x000061b11a00e986 */ /* 0x000fe2000c10110e */
[----:B------:R-:W-:-:S03]  /*d2c0*/  ISETP.LT.OR P6, PT, R42, 0x6a, !P5 ;  /* 0x0000006a2a00780c */ /* 0x000fc60006fc1670 */
[----:B------:R2:W-:Y:S01]  /*d2d0*/  @!P1 STG.E.U8 desc[UR14][R26.64+0x60], R35 ;  /* 0x000060231a009986 */ /* 0x0005e2000c10110e */
[----:B------:R-:W-:Y:S02]  /*d2e0*/  ISETP.LT.OR P1, PT, R42, 0x69, !P2 ;  /* 0x000000692a00780c */ /* 0x000fe40005721670 */
[----:B0-----:R-:W-:Y:S01]  /*d2f0*/  F2FP.SATFINITE.E5M2.F32.PACK_AB_MERGE_C R33, RZ, R176, RZ ;  /* 0x000000b0ff21723e */ /* 0x001fe200048060ff */
[----:B------:R-:W-:Y:S01]  /*d300*/  FMUL R171, R171, UR20 ;  /* 0x00000014abab7c20 */ /* 0x000fe20008400000 */
[----:B------:R-:W-:Y:S01]  /*d310*/  F2FP.SATFINITE.E5M2.F32.PACK_AB_MERGE_C R175, RZ, R175, RZ ;  /* 0x000000afffaf723e */ /* 0x000fe200048060ff */
[----:B------:R-:W-:Y:S01]  /*d320*/  FMUL R170, R170, UR20 ;  /* 0x00000014aaaa7c20 */ /* 0x000fe20008400000 */
[----:B-1----:R-:W-:Y:S01]  /*d330*/  F2FP.SATFINITE.E5M2.F32.PACK_AB_MERGE_C R37, RZ, R174, RZ ;  /* 0x000000aeff25723e */ /* 0x002fe200048060ff */
[----:B------:R0:W-:Y:S01]  /*d340*/  @!P3 STG.E.U8 desc[UR14][R24.64+0x68], R33 ;  /* 0x000068211800b986 */ /* 0x0001e2000c10110e */
[----:B------:R-:W-:-:S03]  /*d350*/  ISETP.LT.OR P3, PT, R42, 0x6a, !P2 ;  /* 0x0000006a2a00780c */ /* 0x000fc60005761670 */
[----:B------:R-:W-:Y:S01]  /*d360*/  @!P6 STG.E.U8 desc[UR14][R24.64+0x69], R175 ;  /* 0x000069af1800e986 */ /* 0x000fe2000c10110e */
[----:B------:R-:W-:-:S03]  /*d370*/  ISETP.LT.OR P6, PT, R42, 0x71, !P5 ;  /* 0x000000712a00780c */ /* 0x000fc60006fc1670 */
[----:B------:R-:W-:Y:S01]  /*d380*/  @!P1 STG.E.U8 desc[UR14][R26.64+0x68], R37 ;  /* 0x000068251a009986 */ /* 0x000fe2000c10110e */
        /* <DEDUP_REMOVED lines=11> */
[C---:B------:R-:W-:Y:S02]  /*d440*/  ISETP.LT.OR P1, PT, R42.reuse, 0x79, !P5 ;  /* 0x000000792a00780c */ /* 0x040fe40006f21670 */
[----:B------:R-:W-:Y:S01]  /*d450*/  ISETP.LT.OR P5, PT, R42, 0x7a, !P5 ;  /* 0x0000007a2a00780c */ /* 0x000fe20006fa1670 */
[----:B------:R-:W-:Y:S01]  /*d460*/  FMUL R167, R167, UR20 ;  /* 0x00000014a7a77c20 */ /* 0x000fe20008400000 */
[----:B0-----:R-:W-:Y:S01]  /*d470*/  F2FP.SATFINITE.E5M2.F32.PACK_AB_MERGE_C R33, RZ, R170, RZ ;  /* 0x000000aaff21723e */ /* 0x001fe200048060ff */
[----:B------:R-:W-:Y:S01]  /*d480*/  FMUL R166, R166, UR20 ;  /* 0x00000014a6a67c20 */ /* 0x000fe20008400000 */
[----:B------:R-:W-:Y:S01]  /*d490*/  F2FP.SATFINITE.E5M2.F32.PACK_AB_MERGE_C R169, RZ, R169, RZ ;  /* 0x000000a9ffa9723e */ /* 0x000fe200048060ff */
[----:B------:R-:W-:Y:S01]  /*d4a0*/  FMUL R165, R165, UR20 ;  /* 0x00000014a5a57c20 */ /* 0x000fe20008400000 */
[----:B-1----:R-:W-:Y:S01]  /*d4b0*/  F2FP.SATFINITE.E5M2.F32.PACK_AB_MERGE_C R35, RZ, R168, RZ ;  /* 0x000000a8ff23723e */ /* 0x002fe200048060ff */
[----:B------:R0:W-:Y:S01]  /*d4c0*/  @!P3 STG.E.U8 desc[UR14][R26.64+0x70], R33 ;  /* 0x000070211a00b986 */ /* 0x0001e2000c10110e */
[----:B------:R-:W-:-:S03]  /*d4d0*/  F2FP.SATFINITE.E5M2.F32.PACK_AB_MERGE_C R167, RZ, R167, RZ ;  /* 0x000000a7ffa7723e */ /* 0x000fc600048060ff */
[----:B------:R-:W-:Y:S01]  /*d4e0*/  @!P6 STG.E.U8 desc[UR14][R26.64+0x71], R169 ;  /* 0x000071a91a00e986 */ /* 0x000fe2000c10110e */
[----:B------:R-:W-:-:S03]  /*d4f0*/  ISETP.LT.OR P3, PT, R42, 0x79, !P2 ;  /* 0x000000792a00780c */ /* 0x000fc60005761670 */
[----:B------:R1:W-:Y:S01]  /*d500*/  @!P1 STG.E.U8 desc[UR14][R24.64+0x78], R35 ;  /* 0x0000782318009986 */ /* 0x0003e2000c10110e */
[----:B------:R-:W-:Y:S02]  /*d510*/  ISETP.GE.AND P1, PT, R41, 0x81, PT ;  /* 0x000000812900780c */ /* 0x000fe40003f26270 */
[C---:B------:R-:W-:Y:S01]  /*d520*/  ISETP.LT.OR P2, PT, R42.reuse, 0x7a, !P2 ;  /* 0x0000007a2a00780c */ /* 0x040fe20005741670 */
[----:B------:R2:W-:Y:S01]  /*d530*/  @!P5 STG.E.U8 desc[UR14][R24.64+0x79], R167 ;  /* 0x000079a71800d986 */ /* 0x0005e2000c10110e */
[----:B------:R-:W-:Y:S01]  /*d540*/  ISETP.LT.OR P5, PT, R42, 0x1, !P1 ;  /* 0x000000012a00780c */ /* 0x000fe20004fa1670 */
[----:B------:R-:W-:Y:S01]  /*d550*/  FMUL R164, R164, UR20 ;  /* 0x00000014a4a47c20 */ /* 0x000fe20008400000 */
[----:B0-----:R-:W-:Y:S01]  /*d560*/  F2FP.SATFINITE.E5M2.F32.PACK_AB_MERGE_C R33, RZ, R166, RZ ;  /* 0x000000a6ff21723e */ /* 0x001fe200048060ff */
[----:B------:R-:W-:Y:S01]  /*d570*/  FMUL R163, R163, UR20 ;  /* 0x00000014a3a37c20 */ /* 0x000fe20008400000 */
[----:B------:R-:W-:Y:S01]  /*d580*/  ISETP.LT.OR P6, PT, R42, 0x2, !P1 ;  /* 0x000000022a00780c */ /* 0x000fe20004fc1670 */
[----:B------:R-:W-:Y:S01]  /*d590*/  FMUL R161, R161, UR20 ;  /* 0x00000014a1a17c20 */ /* 0x000fe20008400000 */
[----:B------:R-:W-:Y:S01]  /*d5a0*/  F2FP.SATFINITE.E5M2.F32.PACK_AB_MERGE_C R165, RZ, R165, RZ ;  /* 0x000000a5ffa5723e */ /* 0x000fe200048060ff */
[----:B------:R-:W-:Y:S01]  /*d5b0*/  @!P3 STG.E.U8 desc[UR14][R26.64+0x78], R33 ;  /* 0x000078211a00b986 */ /* 0x000fe2000c10110e */
[----:B-1----:R-:W-:-:S02]  /*d5c0*/  F2FP.SATFINITE.E5M2.F32.PACK_AB_MERGE_C R35, RZ, R164, RZ ;  /* 0x000000a4ff23723e */ /* 0x002fc400048060ff */
[----:B------:R-:W-:Y:S01]  /*d5d0*/  ISETP.GE.AND P3, PT, R41, 0x89, PT ;  /* 0x000000892900780c */ /* 0x000fe20003f66270 */
[----:B------:R0:W-:Y:S01]  /*d5e0*/  @!P2 STG.E.U8 desc[UR14][R26.64+0x79], R165 ;  /* 0x000079a51a00a986 */ /* 0x0001e2000c10110e */
[----:B------:R-:W-:-:S03]  /*d5f0*/  F2FP.SATFINITE.E5M2.F32.PACK_AB_MERGE_C R163, RZ, R163, RZ ;  /* 0x000000a3ffa3723e */ /* 0x000fc600048060ff */
[----:B------:R-:W-:Y:S01]  /*d600*/  @!P5 STG.E.U8 desc[UR14][R30.64], R35 ;  /* 0x000000231e00d986 */ /* 0x000fe2000c10110e */
[C---:B------:R-:W-:Y:S02]  /*d610*/  ISETP.LT.OR P5, PT, R42.reuse, 0x2, !P3 ;  /* 0x000000022a00780c */ /* 0x040fe40005fa1670 */
[C---:B------:R-:W-:Y:S01]  /*d620*/  ISETP.LT.OR P2, PT, R42.reuse, 0x1, !P3 ;  /* 0x000000012a00780c */ /* 0x040fe20005f41670 */
[----:B------:R-:W-:Y:S01]  /*d630*/  @!P6 STG.E.U8 desc[UR14][R30.64+0x1], R163 ;  /* 0x000001a31e00e986 */ /* 0x000fe2000c10110e */
[----:B------:R-:W-:Y:S01]  /*d640*/  ISETP.LT.OR P6, PT, R42, 0x9, !P1 ;  /* 0x000000092a00780c */ /* 0x000fe20004fc1670 */
[----:B------:R-:W-:Y:S01]  /*d650*/  FMUL R162, R162, UR20 ;  /* 0x00000014a2a27c20 */ /* 0x000fe20008400000 */
[----:B------:R-:W-:Y:S01]  /*d660*/  FMUL R160, R160, UR20 ;  /* 0x00000014a0a07c20 */ /* 0x000fe20008400000 */
[----:B------:R-:W-:Y:S01]  /*d670*/  F2FP.SATFINITE.E5M2.F32.PACK_AB_MERGE_C R161, RZ, R161, RZ ;  /* 0x000000a1ffa1723e */ /* 0x000fe200048060ff */
[----:B------:R-:W-:Y:S01]  /*d680*/  FMUL R159, R159, UR20 ;  /* 0x000000149f9f7c20 */ /* 0x000fe20008400000 */
[----:B------:R-:W-:Y:S01]  /*d690*/  FMUL R158, R158, UR20 ;  /* 0x000000149e9e7c20 */ /* 0x000fe20008400000 */
[----:B--2---:R-:W-:Y:S01]  /*d6a0*/  F2FP.SATFINITE.E5M2.F32.PACK_AB_MERGE_C R25, RZ, R162, RZ ;  /* 0x000000a2ff19723e */ /* 0x004fe200048060ff */
[----:B------:R-:W-:Y:S01]  /*d6b0*/  FMUL R157, R157, UR20 ;  /* 0x000000149d9d7c20 */ /* 0x000fe20008400000 */
[----:B0-----:R-:W-:Y:S01]  /*d6c0*/  F2FP.SATFINITE.E5M2.F32.PACK_AB_MERGE_C R27, RZ, R160, RZ ;  /* 0x000000a0ff1b723e */ /* 0x001fe200048060ff */
        /* <DEDUP_REMOVED lines=8> */
[----:B------:R-:W-:Y:S01]  /*d750*/  F2FP.SATFINITE.E5M2.F32.PACK_AB_MERGE_C R33, RZ, R158, RZ ;  /* 0x0000009eff21723e */ /* 0x000fe200048060ff */
        /* <DEDUP_REMOVED lines=28> */
[----:B------:R-:W-:Y:S01]  /*d920*/  @!P2 STG.E.U8 desc[UR14][R30.64+0x18], R33 ;  /* 0x000018211e00a986 */ /* 0x000fe2000c10110e */
[----:B------:R-:W-:-:S03]  /*d930*/  ISETP.LT.OR P2, PT, R42, 0x19, !P3 ;  /* 0x000000192a00780c */ /* 0x000fc60005f41670 */
[----:B------:R2:W-:Y:S01]  /*d940*/  @!P6 STG.E.U8 desc[UR14][R30.64+0x19], R23 ;  /* 0x000019171e00e986 */ /* 0x0005e2000c10110e */
[----:B------:R-:W-:Y:S01]  /*d950*/  ISETP.LT.OR P6, PT, R42, 0x21, !P1 ;  /* 0x000000212a00780c */ /* 0x000fe20004fc1670 */
[----:B------:R-:W-:Y:S01]  /*d960*/  FMUL R20, R20, UR20 ;  /* 0x0000001414147c20 */ /* 0x000fe20008400000 */
[----:B------:R-:W-:Y:S01]  /*d970*/  F2FP.SATFINITE.E5M2.F32.PACK_AB_MERGE_C R21, RZ, R21, RZ ;  /* 0x00000015ff15723e */ /* 0x000fe200048060ff */
[----:B------:R-:W-:Y:S01]  /*d980*/  FMUL R19, R19, UR20 ;  /* 0x0000001413137c20 */ /* 0x000fe20008400000 */
[----:B0-----:R-:W-:Y:S01]  /*d990*/  F2FP.SATFINITE.E5M2.F32.PACK_AB_MERGE_C R25, RZ, R22, RZ ;  /* 0x00000016ff19723e */ /* 0x001fe200048060ff */
[----:B------:R-:W-:Y:S01]  /*d9a0*/  FMUL R18, R18, UR20 ;  /* 0x0000001412127c20 */ /* 0x000fe20008400000 */
[----:B-1----:R-:W-:Y:S01]  /*d9b0*/  F2FP.SATFINITE.E5M2.F32.PACK_AB_MERGE_C R27, RZ, R20, RZ ;  /* 0x00000014ff1b723e */ /* 0x002fe200048060ff */
[----:B------:R0:W-:Y:S01]  /*d9c0*/  @!P5 STG.E.U8 desc[UR14][R28.64+0x19], R21 ;  /* 0x000019151c00d986 */ /* 0x0001e2000c10110e */
[----:B------:R-:W-:-:S03]  /*d9d0*/  ISETP.LT.OR P5, PT, R42, 0x22, !P1 ;  /* 0x000000222a00780c */ /* 0x000fc60004fa1670 */
[----:B------:R-:W-:Y:S01]  /*d9e0*/  @!P2 STG.E.U8 desc[UR14][R28.64+0x18], R25 ;  /* 0x000018191c00a986 */ /* 0x000fe2000c10110e */
[----:B------:R-:W-:-:S03]  /*d9f0*/  ISETP.LT.OR P2, PT, R42, 0x21, !P3 ;  /* 0x000000212a00780c */ /* 0x000fc60005f41670 */
[----:B------:R-:W-:Y:S01]  /*da00*/  @!P6 STG.E.U8 desc[UR14][R30.64+0x20], R27 ;  /* 0x0000201b1e00e986 */ /* 0x000fe2000c10110e */
[----:B------:R-:W-:Y:S01]  /*da10*/  ISETP.LT.OR P6, PT, R42, 0x22, !P3 ;  /* 0x000000222a00780c */ /* 0x000fe20005fc1670 */
[----:B------:R-:W-:Y:S01]  /*da20*/  FMUL R17, R17, UR20 ;  /* 0x0000001411117c20 */ /* 0x000fe20008400000 */
[----:B------:R-:W-:Y:S01]  /*da30*/  F2FP.SATFINITE.E5M2.F32.PACK_AB_MERGE_C R19, RZ, R19, RZ ;  /* 0x00000013ff13723e */ /* 0x000fe200048060ff */
[----:B------:R-:W-:Y:S01]  /*da40*/  FMUL R15, R15, UR20 ;  /* 0x000000140f0f7c20 */ /* 0x000fe20008400000 */
[----:B--2---:R-:W-:Y:S01]  /*da50*/  F2FP.SATFINITE.E5M2.F32.PACK_AB_MERGE_C R23, RZ, R18, RZ ;  /* 0x00000012ff17723e */ /* 0x004fe200048060ff */
[----:B------:R-:W-:Y:S01]  /*da60*/  FMUL R16, R16, UR20 ;  /* 0x0000001410107c20 */ /* 0x000fe20008400000 */
[----:B------:R-:W-:Y:S01]  /*da70*/  F2FP.SATFINITE.E5M2.F32.PACK_AB_MERGE_C R17, RZ, R17, RZ ;  /* 0x00000011ff11723e */ /* 0x000fe200048060ff */
[----:B------:R1:W-:Y:S01]  /*da80*/  @!P5 STG.E.U8 desc[UR14][R30.64+0x21], R19 ;  /* 0x000021131e00d986 */ /* 0x0003e2000c10110e */
        /* <DEDUP_REMOVED lines=33> */
[----:B------:R-:W4:Y:S01]  /*dca0*/  LDL.LU R222, [R1+0x14] ;  /* 0x0000140001de7983 */ /* 0x000f220000300800 */
[----:B-1----:R-:W-:-:S03]  /*dcb0*/  F2FP.SATFINITE.E5M2.F32.PACK_AB_MERGE_C R13, RZ, R8, RZ ;  /* 0x00000008ff0d723e */ /* 0x002fc600048060ff */
        /* <DEDUP_REMOVED lines=8> */
[----:B------:R-:W4:Y:S01]  /*dd40*/  LDL.LU R223, [R1+0x10] ;  /* 0x0000100001df7983 */ /* 0x000f220000300800 */
[----:B------:R-:W-:Y:S01]  /*dd50*/  FMUL R6, R6, UR20 ;  /* 0x0000001406067c20 */ /* 0x000fe20008400000 */
[----:B-----5:R-:W-:Y:S01]  /*dd60*/  FMUL R2, R2, UR20 ;  /* 0x0000001402027c20 */ /* 0x020fe20008400000 */
[----:B------:R-:W-:Y:S01]  /*dd70*/  F2FP.SATFINITE.E5M2.F32.PACK_AB_MERGE_C R5, RZ, R5, RZ ;  /* 0x00000005ff05723e */ /* 0x000fe200048060ff */
[----:B------:R1:W-:Y:S01]  /*dd80*/  @!P5 STG.E.U8 desc[UR14][R30.64+0x39], R7 ;  /* 0x000039071e00d986 */ /* 0x0003e2000c10110e */
[----:B------:R-:W-:Y:S01]  /*dd90*/  FMUL R3, R3, UR20 ;  /* 0x0000001403037c20 */ /* 0x000fe20008400000 */
[----:B--2---:R-:W-:Y:S01]  /*dda0*/  F2FP.SATFINITE.E5M2.F32.PACK_AB_MERGE_C R11, RZ, R6, RZ ;  /* 0x00000006ff0b723e */ /* 0x004fe200048060ff */
[----:B------:R-:W-:Y:S01]  /*ddb0*/  FMUL R0, R0, UR20 ;  /* 0x0000001400007c20 */ /* 0x000fe20008400000 */
[----:B------:R-:W2:Y:S01]  /*ddc0*/  LDL.LU R221, [R1+0x18] ;  /* 0x0000180001dd7983 */ /* 0x000ea20000300800 */
[----:B------:R-:W-:Y:S01]  /*ddd0*/  ISETP.LT.OR P5, PT, R42, 0x42, !P1 ;  /* 0x000000422a00780c */ /* 0x000fe20004fa1670 */
[----:B------:R-:W-:Y:S01]  /*dde0*/  FMUL R4, R4, UR20 ;  /* 0x0000001404047c20 */ /* 0x000fe20008400000 */
[----:B0-----:R-:W-:Y:S01]  /*ddf0*/  F2FP.SATFINITE.E5M2.F32.PACK_AB_MERGE_C R13, RZ, R3, RZ ;  /* 0x00000003ff0d723e */ /* 0x001fe200048060ff */
[----:B------:R0:W-:Y:S01]  /*de00*/  @!P6 STG.E.U8 desc[UR14][R28.64+0x39], R5 ;  /* 0x000039051c00e986 */ /* 0x0001e2000c10110e */
[----:B-1----:R-:W-:Y:S01]  /*de10*/  F2FP.SATFINITE.E5M2.F32.PACK_AB_MERGE_C R7, RZ, R2, RZ ;  /* 0x00000002ff07723e */ /* 0x002fe200048060ff */
[----:B---3--:R-:W-:-:S02]  /*de20*/  FMUL R2, R224, UR20 ;  /* 0x00000014e0027c20 */ /* 0x008fc40008400000 */
[----:B------:R1:W-:Y:S01]  /*de30*/  @!P2 STG.E.U8 desc[UR14][R28.64+0x38], R11 ;  /* 0x0000380b1c00a986 */ /* 0x0003e2000c10110e */
[----:B----4-:R-:W-:Y:S01]  /*de40*/  FMUL R3, R225, UR20 ;  /* 0x00000014e1037c20 */ /* 0x010fe20008400000 */
[----:B------:R-:W-:Y:S02]  /*de50*/  ISETP.LT.OR P2, PT, R42, 0x41, !P1 ;  /* 0x000000412a00780c */ /* 0x000fe40004f41670 */
[----:B------:R-:W3:Y:S01]  /*de60*/  LDL.LU R224, [R1+0x1c] ;  /* 0x00001c0001e07983 */ /* 0x000ee20000300800 */
[----:B------:R-:W-:Y:S02]  /*de70*/  F2FP.SATFINITE.E5M2.F32.PACK_AB_MERGE_C R9, RZ, R4, RZ ;  /* 0x00000004ff09723e */ /* 0x000fe400048060ff */
[----:B0-----:R-:W-:Y:S01]  /*de80*/  F2FP.SATFINITE.E5M2.F32.PACK_AB_MERGE_C R5, RZ, R0, RZ ;  /* 0x00000000ff05723e */ /* 0x001fe200048060ff */
[----:B------:R-:W4:Y:S01]  /*de90*/  LDL.LU R225, [R1+0x20] ;  /* 0x0000200001e17983 */ /* 0x000f220000300800 */
[----:B------:R-:W-:Y:S01]  /*dea0*/  FMUL R0, R226, UR20 ;  /* 0x00000014e2007c20 */ /* 0x000fe20008400000 */
[----:B------:R-:W-:-:S02]  /*deb0*/  ISETP.LT.OR P6, PT, R42, 0x41, !P3 ;  /* 0x000000412a00780c */ /* 0x000fc40005fc1670 */
[----:B-1----:R-:W-:Y:S01]  /*dec0*/  F2FP.SATFINITE.E5M2.F32.PACK_AB_MERGE_C R11, RZ, R2, RZ ;  /* 0x00000002ff0b723e */ /* 0x002fe200048060ff */
[----:B------:R-:W4:Y:S01]  /*ded0*/  LDL.LU R226, [R1+0x24] ;  /* 0x0000240001e27983 */ /* 0x000f220000300800 */
[----:B------:R-:W-:-:S03]  /*dee0*/  FMUL R2, R227, UR20 ;  /* 0x00000014e3027c20 */ /* 0x000fc60008400000 */
[----:B------:R-:W4:Y:S04]  /*def0*/  LDL.LU R227, [R1+0x28] ;  /* 0x0000280001e37983 */ /* 0x000f280000300800 */
[----:B------:R-:W-:Y:S01]  /*df00*/  @!P5 STG.E.U8 desc[UR14][R30.64+0x41], R13 ;  /* 0x0000410d1e00d986 */ /* 0x000fe2000c10110e */
[----:B------:R-:W-:-:S03]  /*df10*/  ISETP.LT.OR P5, PT, R42, 0x42, !P3 ;  /* 0x000000422a00780c */ /* 0x000fc60005fa1670 */
[----:B------:R0:W-:Y:S01]  /*df20*/  @!P2 STG.E.U8 desc[UR14][R30.64+0x40], R9 ;  /* 0x000040091e00a986 */ /* 0x0001e2000c10110e */
[----:B------:R-:W-:-:S03]  /*df30*/  ISETP.LT.OR P2, PT, R42, 0x49, !P1 ;  /* 0x000000492a00780c */ /* 0x000fc60004f41670 */
[----:B------:R1:W-:Y:S01]  /*df40*/  @!P6 STG.E.U8 desc[UR14][R28.64+0x40], R7 ;  /* 0x000040071c00e986 */ /* 0x0003e2000c10110e */
[----:B------:R-:W-:-:S03]  /*df50*/  ISETP.LT.OR P6, PT, R42, 0x4a, !P1 ;  /* 0x0000004a2a00780c */ /* 0x000fc60004fc1670 */
[----:B------:R-:W4:Y:S04]  /*df60*/  LDL.LU R220, [R1+0x2c] ;  /* 0x00002c0001dc7983 */ /* 0x000f280000300800 */
[----:B------:R2:W-:Y:S01]  /*df70*/  @!P5 STG.E.U8 desc[UR14][R28.64+0x41], R5 ;  /* 0x000041051c00d986 */ /* 0x0005e2000c10110e */
[----:B0-----:R-:W-:-:S03]  /*df80*/  F2FP.SATFINITE.E5M2.F32.PACK_AB_MERGE_C R9, RZ, R3, RZ ;  /* 0x00000003ff09723e */ /* 0x001fc600048060ff */
[----:B------:R-:W-:Y:S01]  /*df90*/  @!P2 STG.E.U8 desc[UR14][R30.64+0x48], R11 ;  /* 0x0000480b1e00a986 */ /* 0x000fe2000c10110e */
[----:B------:R-:W-:Y:S02]  /*dfa0*/  ISETP.LT.OR P2, PT, R42, 0x49, !P3 ;  /* 0x000000492a00780c */ /* 0x000fe40005f41670 */
[----:B-1----:R-:W-:Y:S02]  /*dfb0*/  F2FP.SATFINITE.E5M2.F32.PACK_AB_MERGE_C R7, RZ, R0, RZ ;  /* 0x00000000ff07723e */ /* 0x002fe400048060ff */
[----:B------:R-:W-:Y:S01]  /*dfc0*/  F2FP.SATFINITE.E5M2.F32.PACK_AB_MERGE_C R13, RZ, R2, RZ ;  /* 0x00000002ff0d723e */ /* 0x000fe200048060ff */
[----:B------:R0:W-:Y:S08]  /*dfd0*/  @!P6 STG.E.U8 desc[UR14][R30.64+0x49], R9 ;  /* 0x000049091e00e986 */ /* 0x0001f0000c10110e */
[----:B------:R1:W-:Y:S01]  /*dfe0*/  @!P2 STG.E.U8 desc[UR14][R28.64+0x48], R7 ;  /* 0x000048071c00a986 */ /* 0x0003e2000c10110e */
[----:B------:R-:W-:Y:S01]  /*dff0*/  FMUL R0, R222, UR20 ;  /* 0x00000014de007c20 */ /* 0x000fe20008400000 */
[----:B------:R-:W-:-:S02]  /*e000*/  FMUL R3, R223, UR20 ;  /* 0x00000014df037c20 */ /* 0x000fc40008400000 */
[----:B------:R-:W4:Y:S03]  /*e010*/  LDL.LU R223, [R1+0x30] ;  /* 0x0000300001df7983 */ /* 0x000f260000300800 */
[----:B--2---:R-:W-:Y:S01]  /*e020*/  F2FP.SATFINITE.E5M2.F32.PACK_AB_MERGE_C R5, RZ, R3, RZ ;  /* 0x00000003ff05723e */ /* 0x004fe200048060ff */
[----:B------:R-:W2:Y:S01]  /*e030*/  LDL.LU R222, [R1+0x34] ;  /* 0x0000340001de7983 */ /* 0x000ea20000300800 */
[----:B------:R-:W-:Y:S01]  /*e040*/  FMUL R2, R221, UR20 ;  /* 0x00000014dd027c20 */ /* 0x000fe20008400000 */
[----:B0-----:R-:W-:-:S04]  /*e050*/  F2FP.SATFINITE.E5M2.F32.PACK_AB_MERGE_C R9, RZ, R0, RZ ;  /* 0x00000000ff09723e */ /* 0x001fc800048060ff */
[----:B------:R-:W-:Y:S01]  /*e060*/  F2FP.SATFINITE.E5M2.F32.PACK_AB_MERGE_C R11, RZ, R2, RZ ;  /* 0x00000002ff0b723e */ /* 0x000fe200048060ff */
[----:B---3--:R-:W-:Y:S02]  /*e070*/  FMUL R3, R224, UR20 ;  /* 0x00000014e0037c20 */ /* 0x008fe40008400000 */
[----:B------:R-:W3:Y:S01]  /*e080*/  LDL.LU R224, [R1+0x38] ;  /* 0x0000380001e07983 */ /* 0x000ee20000300800 */
[----:B----4-:R-:W-:Y:S02]  /*e090*/  FMUL R0, R225, UR20 ;  /* 0x00000014e1007c20 */ /* 0x010fe40008400000 */
[----:B-1----:R-:W-:Y:S01]  /*e0a0*/  F2FP.SATFINITE.E5M2.F32.PACK_AB_MERGE_C R7, RZ, R3, RZ ;  /* 0x00000003ff07723e */ /* 0x002fe200048060ff */
[----:B------:R-:W4:Y:S01]  /*e0b0*/  LDL.LU R225, [R1+0x3c] ;  /* 0x00003c0001e17983 */ /* 0x000f220000300800 */
[----:B------:R-:W-:-:S03]  /*e0c0*/  FMUL R2, R226, UR20 ;  /* 0x00000014e2027c20 */ /* 0x000fc60008400000 */
[----:B------:R-:W4:Y:S01]  /*e0d0*/  LDL.LU R226, [R1+0x40] ;  /* 0x0000400001e27983 */ /* 0x000f220000300800 */
[----:B------:R-:W-:-:S03]  /*e0e0*/  FMUL R3, R227, UR20 ;  /* 0x00000014e3037c20 */ /* 0x000fc60008400000 */
[----:B------:R-:W4:Y:S01]  /*e0f0*/  LDL.LU R227, [R1+0x44] ;  /* 0x0000440001e37983 */ /* 0x000f220000300800 */
[C---:B------:R-:W-:Y:S02]  /*e100*/  ISETP.LT.OR P5, PT, R42.reuse, 0x4a, !P3 ;  /* 0x0000004a2a00780c */ /* 0x040fe40005fa1670 */
[C---:B------:R-:W-:Y:S01]  /*e110*/  ISETP.LT.OR P6, PT, R42.reuse, 0x51, !P1 ;  /* 0x000000512a00780c */ /* 0x040fe20004fc1670 */
[----:B------:R-:W4:Y:S01]  /*e120*/  LDL.LU R218, [R1+0x48] ;  /* 0x0000480001da7983 */ /* 0x000f220000300800 */
[----:B------:R-:W-:-:S03]  /*e130*/  ISETP.LT.OR P2, PT, R42, 0x51, !P3 ;  /* 0x000000512a00780c */ /* 0x000fc60005f41670 */
[----:B------:R-:W4:Y:S04]  /*e140*/  LDL.LU R219, [R1+0x4c] ;  /* 0x00004c0001db7983 */ /* 0x000f280000300800 */
[----:B------:R-:W4:Y:S04]  /*e150*/  LDL.LU R221, [R1+0x50] ;  /* 0x0000500001dd7983 */ /* 0x000f280000300800 */
[----:B------:R0:W-:Y:S01]  /*e160*/  @!P5 STG.E.U8 desc[UR14][R28.64+0x49], R13 ;  /* 0x0000490d1c00d986 */ /* 0x0001e2000c10110e */
[----:B------:R-:W-:-:S03]  /*e170*/  ISETP.LT.OR P5, PT, R42, 0x52, !P1 ;  /* 0x000000522a00780c */ /* 0x000fc60004fa1670 */
[----:B------:R1:W-:Y:S01]  /*e180*/  @!P6 STG.E.U8 desc[UR14][R30.64+0x50], R5 ;  /* 0x000050051e00e986 */ /* 0x0003e2000c10110e */
[----:B------:R-:W-:Y:S02]  /*e190*/  ISETP.LT.OR P6, PT, R42, 0x52, !P3 ;  /* 0x000000522a00780c */ /* 0x000fe40005fc1670 */
[----:B0-----:R-:W-:-:S07]  /*e1a0*/  F2FP.SATFINITE.E5M2.F32.PACK_AB_MERGE_C R13, RZ, R2, RZ ;  /* 0x00000002ff0d723e */ /* 0x001fce00048060ff */
[----:B------:R0:W-:Y:S01]  /*e1b0*/  @!P5 STG.E.U8 desc[UR14][R30.64+0x51], R9 ;  /* 0x000051091e00d986 */ /* 0x0001e2000c10110e */
[C---:B------:R-:W-:Y:S02]  /*e1c0*/  ISETP.LT.OR P5, PT, R42.reuse, 0x5a, !P1 ;  /* 0x0000005a2a00780c */ /* 0x040fe40004fa1670 */
[----:B-1----:R-:W-:Y:S01]  /*e1d0*/  F2FP.SATFINITE.E5M2.F32.PACK_AB_MERGE_C R5, RZ, R0, RZ ;  /* 0x00000000ff05723e */ /* 0x002fe200048060ff */
[----:B------:R-:W-:Y:S01]  /*e1e0*/  @!P2 STG.E.U8 desc[UR14][R28.64+0x50], R11 ;  /* 0x0000500b1c00a986 */ /* 0x000fe2000c10110e */
[----:B------:R-:W-:Y:S01]  /*e1f0*/  ISETP.LT.OR P2, PT, R42, 0x59, !P1 ;  /* 0x000000592a00780c */ /* 0x000fe20004f41670 */
[----:B------:R-:W-:Y:S02]  /*e200*/  FMUL R0, R220, UR20 ;  /* 0x00000014dc007c20 */ /* 0x000fe40008400000 */
[----:B------:R1:W-:Y:S01]  /*e210*/  @!P6 STG.E.U8 desc[UR14][R28.64+0x51], R7 ;  /* 0x000051071c00e986 */ /* 0x0003e2000c10110e */
[----:B------:R-:W-:-:S03]  /*e220*/  ISETP.LT.OR P6, PT, R42, 0x59, !P3 ;  /* 0x000000592a00780c */ /* 0x000fc60005fc1670 */
[----:B------:R-:W4:Y:S01]  /*e230*/  LDL.LU R220, [R1+0x54] ;  /* 0x0000540001dc7983 */ /* 0x000f220000300800 */
[----:B0-----:R-:W-:-:S03]  /*e240*/  F2FP.SATFINITE.E5M2.F32.PACK_AB_MERGE_C R9, RZ, R3, RZ ;  /* 0x00000003ff09723e */ /* 0x001fc600048060ff */
[----:B------:R-:W-:Y:S01]  /*e250*/  @!P5 STG.E.U8 desc[UR14][R30.64+0x59], R13 ;  /* 0x0000590d1e00d986 */ /* 0x000fe2000c10110e */
[----:B-1----:R-:W-:-:S03]  /*e260*/  F2FP.SATFINITE.E5M2.F32.PACK_AB_MERGE_C R7, RZ, R0, RZ ;  /* 0x00000000ff07723e */ /* 0x002fc600048060ff */
[----:B------:R0:W-:Y:S04]  /*e270*/  @!P2 STG.E.U8 desc[UR14][R30.64+0x58], R5 ;  /* 0x000058051e00a986 */ /* 0x0001e8000c10110e */
[----:B------:R1:W-:Y:S01]  /*e280*/  @!P6 STG.E.U8 desc[UR14][R28.64+0x58], R9 ;  /* 0x000058091c00e986 */ /* 0x0003e2000c10110e */
[----:B------:R-:W-:-:S03]  /*e290*/  FMUL R2, R223, UR20 ;  /* 0x00000014df027c20 */ /* 0x000fc60008400000 */
[----:B------:R-:W4:Y:S01]  /*e2a0*/  LDL.LU R223, [R1+0x58] ;  /* 0x0000580001df7983 */ /* 0x000f220000300800 */
[----:B--2---:R-:W-:Y:S01]  /*e2b0*/  FMUL R3, R222, UR20 ;  /* 0x00000014de037c20 */ /* 0x004fe20008400000 */
[----:B------:R-:W-:Y:S02]  /*e2c0*/  F2FP.SATFINITE.E5M2.F32.PACK_AB_MERGE_C R11, RZ, R2, RZ ;  /* 0x00000002ff0b723e */ /* 0x000fe400048060ff */
[----:B------:R-:W2:Y:S02]  /*e2d0*/  LDL.LU R222, [R1+0x5c] ;  /* 0x00005c0001de7983 */ /* 0x000ea40000300800 */
[----:B0-----:R-:W-:Y:S01]  /*e2e0*/  F2FP.SATFINITE.E5M2.F32.PACK_AB_MERGE_C R5, RZ, R3, RZ ;  /* 0x00000003ff05723e */ /* 0x001fe200048060ff */
[----:B---3--:R-:W-:Y:S02]  /*e2f0*/  FMUL R0, R224, UR20 ;  /* 0x00000014e0007c20 */ /* 0x008fe40008400000 */
[----:B------:R-:W3:Y:S01]  /*e300*/  LDL.LU R224, [R1+0x60] ;  /* 0x0000600001e07983 */ /* 0x000ee20000300800 */
[----:B----4-:R-:W-:-:S02]  /*e310*/  FMUL R2, R225, UR20 ;  /* 0x00000014e1027c20 */ /* 0x010fc40008400000 */
[----:B-1----:R-:W-:Y:S01]  /*e320*/  F2FP.SATFINITE.E5M2.F32.PACK_AB_MERGE_C R9, RZ, R0, RZ ;  /* 0x00000000ff09723e */ /* 0x002fe200048060ff */
[----:B------:R-:W4:Y:S01]  /*e330*/  LDL.LU R225, [R1+0x64] ;  /* 0x0000640001e17983 */ /* 0x000f220000300800 */
[----:B------:R-:W-:-:S03]  /*e340*/  FMUL R3, R226, UR20 ;  /* 0x00000014e2037c20 */ /* 0x000fc60008400000 */
[----:B------:R-:W4:Y:S01]  /*e350*/  LDL.LU R226, [R1+0x68] ;  /* 0x0000680001e27983 */ /* 0x000f220000300800 */
[----:B------:R-:W-:-:S03]  /*e360*/  FMUL R0, R227, UR20 ;  /* 0x00000014e3007c20 */ /* 0x000fc60008400000 */
[----:B------:R-:W4:Y:S01]  /*e370*/  LDL.LU R227, [R1+0x6c] ;  /* 0x00006c0001e37983 */ /* 0x000f220000300800 */
[C---:B------:R-:W-:Y:S02]  /*e380*/  ISETP.LT.OR P5, PT, R42.reuse, 0x5a, !P3 ;  /* 0x0000005a2a00780c */ /* 0x040fe40005fa1670 */
[C---:B------:R-:W-:Y:S02]  /*e390*/  ISETP.LT.OR P2, PT, R42.reuse, 0x61, !P1 ;  /* 0x000000612a00780c */ /* 0x040fe40004f41670 */
[----:B------:R-:W-:-:S09]  /*e3a0*/  ISETP.LT.OR P6, PT, R42, 0x62, !P1 ;  /* 0x000000622a00780c */ /* 0x000fd20004fc1670 */
[----:B------:R0:W-:Y:S01]  /*e3b0*/  @!P5 STG.E.U8 desc[UR14][R28.64+0x59], R7 ;  /* 0x000059071c00d986 */ /* 0x0001e2000c10110e */
[----:B------:R-:W-:-:S03]  /*e3c0*/  ISETP.LT.OR P5, PT, R42, 0x62, !P3 ;  /* 0x000000622a00780c */ /* 0x000fc60005fa1670 */
[----:B------:R-:W-:Y:S01]  /*e3d0*/  @!P2 STG.E.U8 desc[UR14][R30.64+0x60], R11 ;  /* 0x0000600b1e00a986 */ /* 0x000fe2000c10110e */
[----:B------:R-:W-:-:S03]  /*e3e0*/  ISETP.LT.OR P2, PT, R42, 0x61, !P3 ;  /* 0x000000612a00780c */ /* 0x000fc60005f41670 */
[----:B------:R1:W-:Y:S01]  /*e3f0*/  @!P6 STG.E.U8 desc[UR14][R30.64+0x61], R5 ;  /* 0x000061051e00e986 */ /* 0x0003e2000c10110e */
[----:B------:R-:W-:Y:S02]  /*e400*/  ISETP.LT.OR P6, PT, R42, 0x69, !P1 ;  /* 0x000000692a00780c */ /* 0x000fe40004fc1670 */
[----:B------:R-:W-:Y:S02]  /*e410*/  F2FP.SATFINITE.E5M2.F32.PACK_AB_MERGE_C R13, RZ, R2, RZ ;  /* 0x00000002ff0d723e */ /* 0x000fe400048060ff */
[----:B0-----:R-:W-:-:S03]  /*e420*/  F2FP.SATFINITE.E5M2.F32.PACK_AB_MERGE_C R7, RZ, R3, RZ ;  /* 0x00000003ff07723e */ /* 0x001fc600048060ff */
[----:B------:R-:W-:Y:S01]  /*e430*/  @!P5 STG.E.U8 desc[UR14][R28.64+0x61], R13 ;  /* 0x0000610d1c00d986 */ /* 0x000fe2000c10110e */
[----:B------:R-:W-:-:S03]  /*e440*/  ISETP.LT.OR P5, PT, R42, 0x6a, !P1 ;  /* 0x0000006a2a00780c */ /* 0x000fc60004fa1670 */
[----:B------:R0:W-:Y:S01]  /*e450*/  @!P2 STG.E.U8 desc[UR14][R28.64+0x60], R9 ;  /* 0x000060091c00a986 */ /* 0x0001e2000c10110e */
[----:B------:R-:W-:-:S03]  /*e460*/  ISETP.LT.OR P2, PT, R42, 0x69, !P3 ;  /* 0x000000692a00780c */ /* 0x000fc60005f41670 */
[----:B------:R0:W-:Y:S01]  /*e470*/  @!P6 STG.E.U8 desc[UR14][R30.64+0x68], R7 ;  /* 0x000068071e00e986 */ /* 0x0001e2000c10110e */
[----:B------:R-:W-:Y:S01]  /*e480*/  ISETP.LT.OR P6, PT, R42, 0x6a, !P3 ;  /* 0x0000006a2a00780c */ /* 0x000fe20005fc1670 */
[----:B------:R-:W-:Y:S01]  /*e490*/  FMUL R2, R218, UR20 ;  /* 0x00000014da027c20 */ /* 0x000fe20008400000 */
[----:B------:R-:W-:Y:S01]  /*e4a0*/  FMUL R3, R219, UR20 ;  /* 0x00000014db037c20 */ /* 0x000fe20008400000 */
[----:B-1----:R-:W-:-:S03]  /*e4b0*/  F2FP.SATFINITE.E5M2.F32.PACK_AB_MERGE_C R5, RZ, R0, RZ ;  /* 0x00000000ff05723e */ /* 0x002fc600048060ff */
[----:B------:R-:W-:Y:S02]  /*e4c0*/  F2FP.SATFINITE.E5M2.F32.PACK_AB_MERGE_C R11, RZ, R2, RZ ;  /* 0x00000002ff0b723e */ /* 0x000fe400048060ff */
[----:B0-----:R-:W-:Y:S01]  /*e4d0*/  F2FP.SATFINITE.E5M2.F32.PACK_AB_MERGE_C R9, RZ, R3, RZ ;  /* 0x00000003ff09723e */ /* 0x001fe200048060ff */
[----:B------:R-:W-:Y:S01]  /*e4e0*/  @!P5 STG.E.U8 desc[UR14][R30.64+0x69], R5 ;  /* 0x000069051e00d986 */ /* 0x000fe2000c10110e */
[----:B------:R-:W-:-:S03]  /*e4f0*/  ISETP.LT.OR P5, PT, R42, 0x71, !P3 ;  /* 0x000000712a00780c */ /* 0x000fc60005fa1670 */
[----:B------:R-:W-:Y:S01]  /*e500*/  @!P2 STG.E.U8 desc[UR14][R28.64+0x68], R11 ;  /* 0x0000680b1c00a986 */ /* 0x000fe2000c10110e */
[----:B------:R-:W-:-:S03]  /*e510*/  ISETP.LT.OR P2, PT, R42, 0x71, !P1 ;  /* 0x000000712a00780c */ /* 0x000fc60004f41670 */
[----:B------:R-:W-:Y:S01]  /*e520*/  @!P6 STG.E.U8 desc[UR14][R28.64+0x69], R9 ;  /* 0x000069091c00e986 */ /* 0x000fe2000c10110e */
[----:B------:R-:W-:Y:S01]  /*e530*/  ISETP.LT.OR P6, PT, R42, 0x72, !P1 ;  /* 0x000000722a00780c */ /* 0x000fe20004fc1670 */
[----:B------:R-:W-:Y:S01]  /*e540*/  FMUL R0, R221, UR20 ;  /* 0x00000014dd007c20 */ /* 0x000fe20008400000 */
[----:B------:R-:W-:-:S04]  /*e550*/  FMUL R2, R220, UR20 ;  /* 0x00000014dc027c20 */ /* 0x000fc80008400000 */
[----:B------:R-:W-:Y:S02]  /*e560*/  F2FP.SATFINITE.E5M2.F32.PACK_AB_MERGE_C R7, RZ, R0, RZ ;  /* 0x00000000ff07723e */ /* 0x000fe400048060ff */
[----:B------:R-:W-:-:S03]  /*e570*/  F2FP.SATFINITE.E5M2.F32.PACK_AB_MERGE_C R13, RZ, R2, RZ ;  /* 0x00000002ff0d723e */ /* 0x000fc600048060ff */
[----:B------:R0:W-:Y:S01]  /*e580*/  @!P2 STG.E.U8 desc[UR14][R30.64+0x70], R7 ;  /* 0x000070071e00a986 */ /* 0x0001e2000c10110e */
[----:B------:R-:W-:-:S03]  /*e590*/  ISETP.LT.OR P2, PT, R42, 0x79, !P1 ;  /* 0x000000792a00780c */ /* 0x000fc60004f41670 */
[----:B------:R1:W-:Y:S01]  /*e5a0*/  @!P6 STG.E.U8 desc[UR14][R30.64+0x71], R13 ;  /* 0x0000710d1e00e986 */ /* 0x0003e2000c10110e */
[C---:B------:R-:W-:Y:S02]  /*e5b0*/  ISETP.LT.OR P6, PT, R42.reuse, 0x72, !P3 ;  /* 0x000000722a00780c */ /* 0x040fe40005fc1670 */
[----:B------:R-:W-:Y:S01]  /*e5c0*/  ISETP.LT.OR P1, PT, R42, 0x7a, !P1 ;  /* 0x0000007a2a00780c */ /* 0x000fe20004f21670 */
[----:B------:R-:W-:-:S05]  /*e5d0*/  FMUL R3, R223, UR20 ;  /* 0x00000014df037c20 */ /* 0x000fca0008400000 */
[----:B------:R-:W-:Y:S01]  /*e5e0*/  F2FP.SATFINITE.E5M2.F32.PACK_AB_MERGE_C R15, RZ, R3, RZ ;  /* 0x00000003ff0f723e */ /* 0x000fe200048060ff */
[----:B--2---:R-:W-:-:S04]  /*e5f0*/  FMUL R0, R222, UR20 ;  /* 0x00000014de007c20 */ /* 0x004fc80008400000 */
[----:B------:R1:W-:Y:S01]  /*e600*/  @!P5 STG.E.U8 desc[UR14][R28.64+0x70], R15 ;  /* 0x0000700f1c00d986 */ /* 0x0003e2000c10110e */
[C---:B------:R-:W-:Y:S02]  /*e610*/  ISETP.LT.OR P5, PT, R42.reuse, 0x79, !P3 ;  /* 0x000000792a00780c */ /* 0x040fe40005fa1670 */
[----:B------:R-:W-:Y:S02]  /*e620*/  ISETP.LT.OR P3, PT, R42, 0x7a, !P3 ;  /* 0x0000007a2a00780c */ /* 0x000fe40005f61670 */
[----:B0-----:R-:W-:Y:S01]  /*e630*/  F2FP.SATFINITE.E5M2.F32.PACK_AB_MERGE_C R7, RZ, R0, RZ ;  /* 0x00000000ff07723e */ /* 0x001fe200048060ff */
[----:B---3--:R-:W-:Y:S01]  /*e640*/  FMUL R2, R224, UR20 ;  /* 0x00000014e0027c20 */ /* 0x008fe20008400000 */
[----:B----4-:R-:W-:-:S04]  /*e650*/  FMUL R3, R225, UR20 ;  /* 0x00000014e1037c20 */ /* 0x010fc80008400000 */
[----:B------:R-:W-:Y:S01]  /*e660*/  F2FP.SATFINITE.E5M2.F32.PACK_AB_MERGE_C R9, RZ, R2, RZ ;  /* 0x00000002ff09723e */ /* 0x000fe200048060ff */
[----:B------:R-:W-:Y:S01]  /*e670*/  FMUL R4, R226, UR20 ;  /* 0x00000014e2047c20 */ /* 0x000fe20008400000 */
[----:B------:R-:W-:Y:S01]  /*e680*/  FMUL R5, R227, UR20 ;  /* 0x00000014e3057c20 */ /* 0x000fe20008400000 */
[----:B------:R-:W-:-:S03]  /*e690*/  F2FP.SATFINITE.E5M2.F32.PACK_AB_MERGE_C R3, RZ, R3, RZ ;  /* 0x00000003ff03723e */ /* 0x000fc600048060ff */
[----:B------:R-:W-:Y:S02]  /*e6a0*/  F2FP.SATFINITE.E5M2.F32.PACK_AB_MERGE_C R11, RZ, R4, RZ ;  /* 0x00000004ff0b723e */ /* 0x000fe400048060ff */
[----:B------:R-:W-:Y:S01]  /*e6b0*/  F2FP.SATFINITE.E5M2.F32.PACK_AB_MERGE_C R5, RZ, R5, RZ ;  /* 0x00000005ff05723e */ /* 0x000fe200048060ff */
[----:B------:R1:W-:Y:S04]  /*e6c0*/  @!P6 STG.E.U8 desc[UR14][R28.64+0x71], R7 ;  /* 0x000071071c00e986 */ /* 0x0003e8000c10110e */
[----:B------:R1:W-:Y:S04]  /*e6d0*/  @!P2 STG.E.U8 desc[UR14][R30.64+0x78], R9 ;  /* 0x000078091e00a986 */ /* 0x0003e8000c10110e */
[----:B------:R1:W-:Y:S04]  /*e6e0*/  @!P1 STG.E.U8 desc[UR14][R30.64+0x79], R3 ;  /* 0x000079031e009986 */ /* 0x0003e8000c10110e */
[----:B------:R1:W-:Y:S04]  /*e6f0*/  @!P5 STG.E.U8 desc[UR14][R28.64+0x78], R11 ;  /* 0x0000780b1c00d986 */ /* 0x0003e8000c10110e */
[----:B------:R1:W-:Y:S02]  /*e700*/  @!P3 STG.E.U8 desc[UR14][R28.64+0x79], R5 ;  /* 0x000079051c00b986 */ /* 0x0003e4000c10110e */
.L_x_293:
[----:B------:R-:W-:Y:S05]  /*e710*/  BSYNC B0 ;  /* 0x0000000000007941 */ /* 0x000fea0003800000 */
.L_x_35:
[----:B01---5:R-:W2:Y:S04]  /*e720*/  LDL.LU R3, [R1+0x74] ;  /* 0x0000740001037983 */ /* 0x023ea80000300800 */
[----:B------:R-:W2:Y:S01]  /*e730*/  LDL.LU R2, [R1+0x78] ;  /* 0x0000780001027983 */ /* 0x000ea20000300800 */
[----:B------:R-:W-:Y:S01]  /*e740*/  ULDC UR6, c[0x0][0xc] ;  /* 0x0000030000067ab9 */ /* 0x000fe20000000800 */
[----:B------:R-:W-:Y:S01]  /*e750*/  ULDC UR7, c[0x0][0x10] ;  /* 0x0000040000077ab9 */ /* 0x000fe20000000800 */
[----:B------:R-:W2:Y:S01]  /*e760*/  LDC R5, c[0x0][0x14] ;  /* 0x00000500ff057b82 */ /* 0x000ea20000000800 */
[----:B------:R-:W-:Y:S01]  /*e770*/  UIMAD.WIDE.U32 UR6, UR6, UR7, URZ ;  /* 0x00000007060672a5 */ /* 0x000fe2000f8e003f */
[----:B------:R-:W-:Y:S01]  /*e780*/  PRMT R0, RZ, 0x7610, R0 ;  /* 0x00007610ff007816 */ /* 0x000fe20000000000 */
[----:B------:R-:W-:-:S04]  /*e790*/  UMOV UR12, 0xffffffff ;  /* 0xffffffff000c7882 */ /* 0x000fc80000000000 */
[----:B--2---:R-:W-:-:S04]  /*e7a0*/  IMAD.WIDE.U32 R2, R5, UR6, R2 ;  /* 0x0000000605027c25 */ /* 0x004fc8000f8e0002 */
[----:B------:R-:W-:Y:S01]  /*e7b0*/  IMAD R5, R5, UR7, RZ ;  /* 0x0000000705057c24 */ /* 0x000fe2000f8e02ff */
[----:B------:R-:W-:Y:S01]  /*e7c0*/  ULDC.64 UR6, c[0x0][0x650] ;  /* 0x0001940000067ab9 */ /* 0x000fe20000000a00 */
[----:B------:R-:W-:Y:S01]  /*e7d0*/  IMAD.MOV.U32 R19, RZ, RZ, R2 ;  /* 0x000000ffff137224 */ /* 0x000fe200078e0002 */
[----:B------:R-:W-:Y:S01]  /*e7e0*/  ISETP.GE.U32.AND P1, PT, R2, UR6, PT ;  /* 0x0000000602007c0c */ /* 0x000fe2000bf26070 */
[----:B------:R-:W-:Y:S02]  /*e7f0*/  IMAD.IADD R22, R3, 0x1, R5 ;  /* 0x0000000103167824 */ /* 0x000fe400078e0205 */
[----:B------:R-:W-:-:S03]  /*e800*/  IMAD.MOV.U32 R2, RZ, RZ, -0x1 ;  /* 0xffffffffff027424 */ /* 0x000fc600078e00ff */
[----:B------:R0:W-:Y:S01]  /*e810*/  STL [R1+0x74], R22 ;  /* 0x0000741601007387 */ /* 0x0001e20000100800 */
[----:B------:R-:W-:-:S03]  /*e820*/  ISETP.GE.U32.AND.EX P1, PT, R22, UR7, PT, P1 ;  /* 0x0000000716007c0c */ /* 0x000fc6000bf26110 */
[----:B------:R0:W-:Y:S04]  /*e830*/  STL [R1+0x78], R19 ;  /* 0x0000781301007387 */ /* 0x0001e80000100800 */
[----:B------:R0:W-:Y:S06]  /*e840*/  STL [R1+0x7c], R2 ;  /* 0x00007c0201007387 */ /* 0x0001ec0000100800 */
[----:B------:R-:W-:Y:S05]  /*e850*/  @P1 BRA `(.L_x_294) ;  /* 0x00000004006c1947 */ /* 0x000fea0003800000 */
[----:B------:R-:W1:Y:S01]  /*e860*/  S2R R14, SR_CTAID.X ;  /* 0x00000000000e7919 */ /* 0x000e620000002500 */
[----:B------:R-:W2:Y:S01]  /*e870*/  LDC.64 R8, c[0x0][0x628] ;  /* 0x00018a00ff087b82 */ /* 0x000ea20000000a00 */
[----:B------:R-:W-:Y:S01]  /*e880*/  ULDC UR6, c[0x0][0x150] ;  /* 0x0000540000067ab9 */ /* 0x000fe20000000800 */
[----:B------:R-:W-:Y:S01]  /*e890*/  IMAD.MOV.U32 R6, RZ, RZ, R19 ;  /* 0x000000ffff067224 */ /* 0x000fe200078e0013 */
[----:B------:R-:W0:Y:S01]  /*e8a0*/  S2R R16, SR_CTAID.Y ;  /* 0x0000000000107919 */ /* 0x000e220000002600 */
[----:B------:R-:W-:-:S04]  /*e8b0*/  IMAD.MOV.U32 R7, RZ, RZ, R22 ;  /* 0x000000ffff077224 */ /* 0x000fc800078e0016 */
[----:B------:R-:W0:Y:S08]  /*e8c0*/  LDC R17, c[0x0][0x144] ;  /* 0x00005100ff117b82 */ /* 0x000e300000000800 */
[----:B------:R-:W0:Y:S08]  /*e8d0*/  LDC R10, c[0x0][0x630] ;  /* 0x00018c00ff0a7b82 */ /* 0x000e300000000800 */
[----:B------:R-:W0:Y:S01]  /*e8e0*/  LDC.64 R12, c[0x0][0x620] ;  /* 0x00018800ff0c7b82 */ /* 0x000e220000000a00 */
[----:B--2---:R-:W-:-:S04]  /*e8f0*/  ISETP.NE.U32.AND P1, PT, R8, RZ, PT ;  /* 0x000000ff0800720c */ /* 0x004fc80003f25070 */
[----:B------:R-:W-:Y:S02]  /*e900*/  ISETP.NE.AND.EX P1, PT, R9, RZ, PT, P1 ;  /* 0x000000ff0900720c */ /* 0x000fe40003f25310 */
[----:B-1----:R-:W-:-:S05]  /*e910*/  I2FP.F32.U32 R0, R14 ;  /* 0x0000000e00007245 */ /* 0x002fca0000201000 */
[----:B------:R-:W-:-:S04]  /*e920*/  FMUL R0, R0, UR6 ;  /* 0x0000000600007c20 */ /* 0x000fc80008400000 */
[----:B------:R1:W2:Y:S02]  /*e930*/  F2I.U32.TRUNC.NTZ R15, R0 ;  /* 0x00000000000f7305 */ /* 0x0002a4000020f000 */
[----:B------:R-:W-:Y:S05]  /*e940*/  @!P1 BRA `(.L_x_295) ;  /* 0x0000000000289947 */ /* 0x000fea0003800000 */
[----:B-1----:R-:W1:Y:S02]  /*e950*/  LDC R0, c[0x0][0x634] ;  /* 0x00018d00ff007b82 */ /* 0x002e640000000800 */
[----:B-1----:R-:W-:-:S05]  /*e960*/  IADD3 R7, P1, R19, R0, RZ ;  /* 0x0000000013077210 */ /* 0x002fca0007f3e0ff */
[----:B------:R-:W-:-:S04]  /*e970*/  IMAD.X R11, RZ, RZ, R22, P1 ;  /* 0x000000ffff0b7224 */ /* 0x000fc800008e0616 */
[----:B0-----:R-:W-:-:S04]  /*e980*/  IMAD.WIDE.U32 R2, R11, R8, RZ ;  /* 0x000000080b027225 */ /* 0x001fc800078e00ff */
[----:B------:R-:W-:-:S04]  /*e990*/  IMAD.WIDE.U32 R4, P1, R7, R9, R2 ;  /* 0x0000000907047225 */ /* 0x000fc80007820002 */
[----:B------:R-:W-:-:S04]  /*e9a0*/  IMAD.WIDE.U32 R2, R7, R8, RZ ;  /* 0x0000000807027225 */ /* 0x000fc800078e00ff */
[----:B------:R-:W-:Y:S01]  /*e9b0*/  IMAD.X R7, RZ, RZ, RZ, P1 ;  /* 0x000000ffff077224 */ /* 0x000fe200008e06ff */
[----:B------:R-:W-:Y:S01]  /*e9c0*/  IADD3 RZ, P1, R3, R4, RZ ;  /* 0x0000000403ff7210 */ /* 0x000fe20007f3e0ff */
[----:B------:R-:W-:-:S04]  /*e9d0*/  IMAD.MOV.U32 R6, RZ, RZ, R5 ;  /* 0x000000ffff067224 */ /* 0x000fc800078e0005 */
[----:B------:R-:W-:-:S08]  /*e9e0*/  IMAD.WIDE.U32.X R6, R11, R9, R6, P1 ;  /* 0x000000090b067225 */ /* 0x000fd000008e0406 */
.L_x_295:
[-CC-:B0-----:R-:W-:Y:S01]  /*e9f0*/  SHF.R.U64 R24, R6, R10.reuse, R7.reuse ;  /* 0x0000000a06187219 */ /* 0x181fe20000001207 */
[----:B------:R-:W0:Y:S01]  /*ea00*/  LDC.64 R20, c[0x0][0x640] ;  /* 0x00019000ff147b82 */ /* 0x000e220000000a00 */
[----:B-1----:R-:W-:Y:S01]  /*ea10*/  SHF.R.U32.HI R0, RZ, R10, R7 ;  /* 0x0000000aff007219 */ /* 0x002fe20000011607 */
[----:B------:R-:W-:Y:S01]  /*ea20*/  IMAD.MOV.U32 R2, RZ, RZ, R19 ;  /* 0x000000ffff027224 */ /* 0x000fe200078e0013 */
[----:B------:R-:W-:Y:S01]  /*ea30*/  IADD3 R5, P1, RZ, -R24, RZ ;  /* 0x80000018ff057210 */ /* 0x000fe20007f3e0ff */
[----:B--2---:R-:W-:Y:S01]  /*ea40*/  IMAD.MOV R15, RZ, RZ, -R15 ;  /* 0x000000ffff0f7224 */ /* 0x004fe200078e0a0f */
[----:B------:R-:W-:Y:S01]  /*ea50*/  ULDC UR6, c[0x0][0x154] ;  /* 0x0000550000067ab9 */ /* 0x000fe20000000800 */
[----:B------:R-:W-:Y:S02]  /*ea60*/  IMAD.MOV.U32 R7, RZ, RZ, 0x1 ;  /* 0x00000001ff077424 */ /* 0x000fe400078e00ff */
[----:B------:R-:W1:Y:S01]  /*ea70*/  LDC R4, c[0x0][0x618] ;  /* 0x00018600ff047b82 */ /* 0x000e620000000800 */
[----:B------:R-:W-:-:S02]  /*ea80*/  IMAD.X R3, RZ, RZ, ~R0, P1 ;  /* 0x000000ffff037224 */ /* 0x000fc400008e0e00 */
[----:B------:R-:W-:Y:S02]  /*ea90*/  IMAD R15, R17, R15, R14 ;  /* 0x0000000f110f7224 */ /* 0x000fe400078e020e */
[-C--:B------:R-:W-:Y:S02]  /*eaa0*/  IMAD R0, R3, R12.reuse, RZ ;  /* 0x0000000c03007224 */ /* 0x080fe400078e02ff */
[----:B------:R-:W-:Y:S01]  /*eab0*/  IMAD.MOV.U32 R3, RZ, RZ, R22 ;  /* 0x000000ffff037224 */ /* 0x000fe200078e0016 */
[----:B------:R-:W2:Y:S01]  /*eac0*/  LDC R6, c[0x0][0x608] ;  /* 0x00018200ff067b82 */ /* 0x000ea20000000800 */
[----:B------:R-:W-:-:S04]  /*ead0*/  IMAD.WIDE.U32 R2, R5, R12, R2 ;  /* 0x0000000c05027225 */ /* 0x000fc800078e0002 */
[----:B------:R-:W-:-:S03]  /*eae0*/  IMAD R5, R5, R13, R0 ;  /* 0x0000000d05057224 */ /* 0x000fc600078e0200 */
[----:B------:R-:W5:Y:S01]  /*eaf0*/  LDC R18, c[0x0][0x658] ;  /* 0x00019600ff127b82 */ /* 0x000f620000000800 */
[----:B------:R-:W-:Y:S01]  /*eb00*/  I2FP.F32.U32 R0, R16 ;  /* 0x0000001000007245 */ /* 0x000fe20000201000 */
[----:B------:R-:W-:Y:S01]  /*eb10*/  IMAD.IADD R3, R3, 0x1, R5 ;  /* 0x0000000103037824 */ /* 0x000fe200078e0205 */
[----:B0-----:R-:W-:Y:S01]  /*eb20*/  ISETP.NE.U32.AND P1, PT, R20, RZ, PT ;  /* 0x000000ff1400720c */ /* 0x001fe20003f25070 */
[----:B------:R-:W-:Y:S02]  /*eb30*/  IMAD.MOV.U32 R5, RZ, RZ, -0x1 ;  /* 0xffffffffff057424 */ /* 0x000fe400078e00ff */
[----:B------:R-:W-:Y:S02]  /*eb40*/  FMUL R0, R0, UR6 ;  /* 0x0000000600007c20 */ /* 0x000fe40008400000 */
[----:B------:R-:W0:Y:S01]  /*eb50*/  LDC R13, c[0x0][0x148] ;  /* 0x00005200ff0d7b82 */ /* 0x000e220000000800 */
[----:B-1----:R-:W-:Y:S01]  /*eb60*/  SHF.R.U64 R10, R2, R4, R3 ;  /* 0x00000004020a7219 */ /* 0x002fe20000001203 */
[----:B------:R1:W0:Y:S01]  /*eb70*/  F2I.U32.TRUNC.NTZ R12, R0 ;  /* 0x00000000000c7305 */ /* 0x000222000020f000 */
[----:B------:R-:W-:-:S02]  /*eb80*/  ISETP.NE.AND.EX P1, PT, R21, RZ, PT, P1 ;  /* 0x000000ff1500720c */ /* 0x000fc40003f25310 */
[----:B------:R-:W-:-:S03]  /*eb90*/  SHF.R.U32.HI R3, RZ, R4, R3 ;  /* 0x00000004ff037219 */ /* 0x000fc60000011603 */
[----:B------:R-:W0:Y:S01]  /*eba0*/  LDC R14, c[0x0][0x600] ;  /* 0x00018000ff0e7b82 */ /* 0x000e220000000800 */
[-CC-:B--2---:R-:W-:Y:S02]  /*ebb0*/  SHF.R.U64 R8, R10, R6.reuse, R3.reuse ;  /* 0x000000060a087219 */ /* 0x184fe40000001203 */
[----:B------:R-:W-:-:S05]  /*ebc0*/  SHF.R.U32.HI R3, RZ, R6, R3 ;  /* 0x00000006ff037219 */ /* 0x000fca0000011603 */
[----:B------:R-:W2:Y:S01]  /*ebd0*/  LDC R19, c[0x0][0x648] ;  /* 0x00019200ff137b82 */ /* 0x000ea20000000800 */
[-CC-:B-----5:R-:W-:Y:S02]  /*ebe0*/  SHF.R.U64 R11, R8, R18.reuse, R3.reuse ;  /* 0x00000012080b7219 */ /* 0x1a0fe40000001203 */
[-C--:B------:R-:W-:Y:S02]  /*ebf0*/  SHF.L.U32 R5, R5, R18.reuse, RZ ;  /* 0x0000001205057219 */ /* 0x080fe400000006ff */
[-C--:B------:R-:W-:Y:S01]  /*ec00*/  SHF.R.U32.HI R3, RZ, R18.reuse, R3 ;  /* 0x00000012ff037219 */ /* 0x080fe20000011603 */
[----:B------:R-:W-:Y:S01]  /*ec10*/  IMAD.MOV.U32 R2, RZ, RZ, R11 ;  /* 0x000000ffff027224 */ /* 0x000fe200078e000b */
[----:B------:R-:W-:Y:S01]  /*ec20*/  SHF.L.U32 R40, R7, R18, RZ ;  /* 0x0000001207287219 */ /* 0x000fe200000006ff */
[----:B------:R-:W0:Y:S01]  /*ec30*/  LDC R22, c[0x0][0x638] ;  /* 0x00018e00ff167b82 */ /* 0x000e220000000800 */
[----:B------:R-:W-:-:S07]  /*ec40*/  LOP3.LUT R17, RZ, R5, RZ, 0x33, !PT ;  /* 0x00000005ff117212 */ /* 0x000fce00078e33ff */
[----:B------:R-:W0:Y:S01]  /*ec50*/  LDC R23, c[0x0][0x610] ;  /* 0x00018400ff177b82 */ /* 0x000e220000000800 */
[----:B-1----:R-:W-:Y:S05]  /*ec60*/  @!P1 BRA `(.L_x_296) ;  /* 0x0000000000289947 */ /* 0x002fea0003800000 */
[----:B------:R-:W1:Y:S02]  /*ec70*/  LDC R0, c[0x0][0x64c] ;  /* 0x00019300ff007b82 */ /* 0x000e640000000800 */
[----:B-1----:R-:W-:-:S05]  /*ec80*/  IADD3 R7, P1, R11, R0, RZ ;  /* 0x000000000b077210 */ /* 0x002fca0007f3e0ff */
        /* <DEDUP_REMOVED lines=8> */
.L_x_296:
[----:B--2---:R-:W-:Y:S01]  /*ed10*/  SHF.R.U64 R0, R2, R19, R3 ;  /* 0x0000001302007219 */ /* 0x004fe20000001203 */
[----:B0-----:R-:W-:Y:S01]  /*ed20*/  VIADD R3, R14, 0xffffffff ;  /* 0xffffffff0e037836 */ /* 0x001fe20000000000 */
[----:B------:R-:W-:Y:S01]  /*ed30*/  LOP3.LUT R5, R8, R17, RZ, 0xc0, !PT ;  /* 0x0000001108057212 */ /* 0x000fe200078ec0ff */
[----:B------:R-:W-:Y:S01]  /*ed40*/  IMAD.MOV R12, RZ, RZ, -R12 ;  /* 0x000000ffff0c7224 */ /* 0x000fe200078e0a0c */
[----:B------:R-:W-:Y:S01]  /*ed50*/  R2UR UR12, R24 ;  /* 0x00000000180c72ca */ /* 0x000fe200000e0000 */
[----:B------:R-:W-:Y:S01]  /*ed60*/  IMAD.MOV R2, RZ, RZ, -R0 ;  /* 0x000000ffff027224 */ /* 0x000fe200078e0a00 */
[----:B------:R-:W-:Y:S01]  /*ed70*/  LOP3.LUT R3, R10, R3, RZ, 0xc0, !PT ;  /* 0x000000030a037212 */ /* 0x000fe200078ec0ff */
[----:B------:R-:W-:Y:S02]  /*ed80*/  IMAD R40, R40, R0, R5 ;  /* 0x0000000028287224 */ /* 0x000fe400078e0205 */
[----:B------:R-:W-:Y:S02]  /*ed90*/  @P4 IMAD R15, R13, R12, R16 ;  /* 0x0000000c0d0f4224 */ /* 0x000fe400078e0210 */
[----:B------:R-:W-:-:S02]  /*eda0*/  IMAD R0, R2, R22, R11 ;  /* 0x0000001602007224 */ /* 0x000fc400078e020b */
[----:B------:R-:W-:Y:S02]  /*edb0*/  IMAD R40, R40, R23, R15 ;  /* 0x0000001728287224 */ /* 0x000fe400078e020f */
[----:B------:R-:W-:Y:S02]  /*edc0*/  IMAD R3, R0, R14, R3 ;  /* 0x0000000e00037224 */ /* 0x000fe400078e0203 */
[----:B------:R-:W-:-:S03]  /*edd0*/  IMAD.MOV.U32 R0, RZ, RZ, 0x1 ;  /* 0x00000001ff007424 */ /* 0x000fc600078e00ff */
[----:B------:R-:W-:Y:S02]  /*ede0*/  SEL R2, R3, R40, !P4 ;  /* 0x0000002803027207 */ /* 0x000fe40006000000 */
[----:B------:R-:W-:-:S03]  /*edf0*/  SEL R40, R40, R3, !P4 ;  /* 0x0000000328287207 */ /* 0x000fc60006000000 */
[----:B------:R1:W-:Y:S04]  /*ee00*/  STL [R1+0x7c], R2 ;  /* 0x00007c0201007387 */ /* 0x0003e80000100800 */
.L_x_294:
[----:B------:R-:W-:Y:S01]  /*ee10*/  UIADD3 UR5, UR9, UR5, URZ ;  /* 0x0000000509057290 */ /* 0x000fe2000fffe03f */
[----:B------:R2:W-:Y:S01]  /*ee20*/  STL [R1+0x80], R40 ;  /* 0x0000802801007387 */ /* 0x0005e20000100800 */
[----:B------:R-:W-:Y:S02]  /*ee30*/  LOP3.LUT P1, RZ, R0, 0xff, RZ, 0xc0, !PT ;  /* 0x000000ff00ff7812 */ /* 0x000fe4000782c0ff */
[----:B------:R-:W-:Y:S02]  /*ee40*/  USHF.R.U32.HI UR6, URZ, 0x2, UR5 ;  /* 0x000000023f067899 */ /* 0x000fe40008011605 */
[----:B------:R-:W-:Y:S02]  /*ee50*/  UISETP.GT.U32.AND UP0, UPT, UR5, 0x3, UPT ;  /* 0x000000030500788c */ /* 0x000fe4000bf04070 */
[----:B------:R-:W-:Y:S02]  /*ee60*/  ULOP3.LUT UR6, UR6, 0x1, URZ, 0xc0, !UPT ;  /* 0x0000000106067892 */ /* 0x000fe4000f8ec03f */
[----:B------:R-:W-:-:S02]  /*ee70*/  UISETP.LT.U32.AND UP0, UPT, UR9, 0x4, UP0 ;  /* 0x000000040900788c */ /* 0x000fc40008701070 */
[----:B------:R-:W-:Y:S02]  /*ee80*/  UISETP.NE.U32.AND UP1, UPT, UR6, 0x1, UPT ;  /* 0x000000010600788c */ /* 0x000fe4000bf25070 */
[----:B------:R-:W-:Y:S02]  /*ee90*/  USEL UR7, URZ, 0x1, !UP0 ;  /* 0x000000013f077887 */ /* 0x000fe4000c000000 */
[----:B------:R-:W-:Y:S02]  /*eea0*/  UISETP.GT.U32.AND UP1, UPT, UR9, 0x3, !UP1 ;  /* 0x000000030900788c */ /* 0x000fe4000cf24070 */
[----:B------:R-:W-:Y:S02]  /*eeb0*/  ULOP3.LUT UR5, UR5, 0x3, URZ, 0xc0, !UPT ;  /* 0x0000000305057892 */ /* 0x000fe4000f8ec03f */
[----:B------:R-:W-:-:S04]  /*eec0*/  USEL UR6, URZ, 0x1, !UP1 ;  /* 0x000000013f067887 */ /* 0x000fc8000c800000 */
[----:B------:R-:W-:Y:S01]  /*eed0*/  ULOP3.LUT UR4, UR6, UR4, UR7, 0x96, !UPT ;  /* 0x0000000406047292 */ /* 0x000fe2000f8e9607 */
[----:B--2---:R-:W-:Y:S11]  /*eee0*/  @P1 BRA `(.L_x_297) ;  /* 0xffffff2000dc1947 */ /* 0x004ff6000383ffff */
[----:B------:R-:W-:Y:S05]  /*eef0*/  EXIT ;  /* 0x000000000000794d */ /* 0x000fea0003800000 */
.L_x_7:
[----:B------:R-:W2:Y:S01]  /*ef00*/  LDL R22, [R1+0x78] ;  /* 0x0000780001167983 */ /* 0x000ea20000100800 */
[----:B0-----:R-:W-:-:S03]  /*ef10*/  ULDC.64 UR4, c[0x0][0x650] ;  /* 0x0001940000047ab9 */ /* 0x001fc60000000a00 */
[----:B-1----:R-:W3:Y:S01]  /*ef20*/  LDL R23, [R1+0x74] ;  /* 0x0000740001177983 */ /* 0x002ee20000100800 */
[----:B------:R-:W-:Y:S01]  /*ef30*/  PRMT R4, RZ, 0x7610, R4 ;  /* 0x00007610ff047816 */ /* 0x000fe20000000004 */
[----:B------:R-:W-:Y:S02]  /*ef40*/  IMAD.MOV.U32 R5, RZ, RZ, -0x1 ;  /* 0xffffffffff057424 */ /* 0x000fe400078e00ff */
[----:B------:R-:W-:Y:S02]  /*ef50*/  IMAD.MOV.U32 R7, RZ, RZ, -0x1 ;  /* 0xffffffffff077424 */ /* 0x000fe400078e00ff */
[----:B------:R-:W-:Y:S01]  /*ef60*/  IMAD.MOV.U32 R6, RZ, RZ, -0x1 ;  /* 0xffffffffff067424 */ /* 0x000fe200078e00ff */
[----:B--2---:R-:W-:-:S04]  /*ef70*/  ISETP.GE.U32.AND P0, PT, R22, UR4, PT ;  /* 0x0000000416007c0c */ /* 0x004fc8000bf06070 */
[----:B---3--:R-:W-:-:S13]  /*ef80*/  ISETP.GE.U32.AND.EX P0, PT, R23, UR5, PT, P0 ;  /* 0x0000000517007c0c */ /* 0x008fda000bf06100 */
[----:B------:R-:W-:Y:S05]  /*ef90*/  @P0 BRA `(.L_x_298) ;  /* 0x00000004002c0947 */ /* 0x000fea0003800000 */
[----:B------:R-:W0:Y:S01]  /*efa0*/  LDC.64 R14, c[0x0][0x628] ;  /* 0x00018a00ff0e7b82 */ /* 0x000e220000000a00 */
[----:B------:R-:W-:Y:S02]  /*efb0*/  IMAD.MOV.U32 R8, RZ, RZ, R22 ;  /* 0x000000ffff087224 */ /* 0x000fe400078e0016 */
[----:B------:R-:W-:-:S05]  /*efc0*/  IMAD.MOV.U32 R9, RZ, RZ, R23 ;  /* 0x000000ffff097224 */ /* 0x000fca00078e0017 */
[----:B------:R-:W1:Y:S08]  /*efd0*/  LDC R10, c[0x0][0x630] ;  /* 0x00018c00ff0a7b82 */ /* 0x000e700000000800 */
[----:B------:R-:W2:Y:S01]  /*efe0*/  LDC.64 R16, c[0x0][0x620] ;  /* 0x00018800ff107b82 */ /* 0x000ea20000000a00 */
[----:B0-----:R-:W-:-:S04]  /*eff0*/  ISETP.NE.U32.AND P0, PT, R14, RZ, PT ;  /* 0x000000ff0e00720c */ /* 0x001fc80003f05070 */
[----:B------:R-:W-:-:S13]  /*f000*/  ISETP.NE.AND.EX P0, PT, R15, RZ, PT, P0 ;  /* 0x000000ff0f00720c */ /* 0x000fda0003f05300 */
[----:B-12---:R-:W-:Y:S05]  /*f010*/  @!P0 BRA `(.L_x_299) ;  /* 0x0000000000288947 */ /* 0x006fea0003800000 */
        /* <DEDUP_REMOVED lines=10> */
.L_x_299:
[----:B------:R-:W0:Y:S01]  /*f0c0*/  LDC.64 R20, c[0x0][0x640] ;  /* 0x00019000ff147b82 */ /* 0x000e220000000a00 */
[-CC-:B------:R-:W-:Y:S02]  /*f0d0*/  SHF.R.U64 R14, R8, R10.reuse, R9.reuse ;  /* 0x0000000a080e7219 */ /* 0x180fe40000001209 */
[----:B------:R-:W-:Y:S02]  /*f0e0*/  SHF.R.U32.HI R4, RZ, R10, R9 ;  /* 0x0000000aff047219 */ /* 0x000fe40000011609 */
[----:B------:R-:W-:-:S03]  /*f0f0*/  IADD3 R7, P0, RZ, -R14, RZ ;  /* 0x8000000eff077210 */ /* 0x000fc60007f1e0ff */
[----:B------:R-:W1:Y:S02]  /*f100*/  LDC R8, c[0x0][0x618] ;  /* 0x00018600ff087b82 */ /* 0x000e640000000800 */
[----:B------:R-:W-:Y:S02]  /*f110*/  IMAD.X R5, RZ, RZ, ~R4, P0 ;  /* 0x000000ffff057224 */ /* 0x000fe400000e0e04 */
[----:B------:R-:W-:Y:S02]  /*f120*/  IMAD.MOV.U32 R4, RZ, RZ, R22 ;  /* 0x000000ffff047224 */ /* 0x000fe400078e0016 */
[-C--:B------:R-:W-:Y:S02]  /*f130*/  IMAD R6, R5, R16.reuse, RZ ;  /* 0x0000001005067224 */ /* 0x080fe400078e02ff */
[----:B------:R-:W2:Y:S01]  /*f140*/  LDC R18, c[0x0][0x608] ;  /* 0x00018200ff127b82 */ /* 0x000ea20000000800 */
[----:B------:R-:W-:Y:S02]  /*f150*/  IMAD.MOV.U32 R5, RZ, RZ, R23 ;  /* 0x000000ffff057224 */ /* 0x000fe400078e0017 */
[----:B------:R-:W-:-:S05]  /*f160*/  IMAD.WIDE.U32 R4, R7, R16, R4 ;  /* 0x0000001007047225 */ /* 0x000fca00078e0004 */
[----:B------:R-:W3:Y:S01]  /*f170*/  LDC R19, c[0x0][0x658] ;  /* 0x00019600ff137b82 */ /* 0x000ee20000000800 */
[----:B------:R-:W-:Y:S01]  /*f180*/  IMAD R7, R7, R17, R6 ;  /* 0x0000001107077224 */ /* 0x000fe200078e0206 */
[----:B0-----:R-:W-:Y:S01]  /*f190*/  ISETP.NE.U32.AND P0, PT, R20, RZ, PT ;  /* 0x000000ff1400720c */ /* 0x001fe20003f05070 */
[----:B------:R-:W-:Y:S02]  /*f1a0*/  IMAD.MOV.U32 R6, RZ, RZ, -0x1 ;  /* 0xffffffffff067424 */ /* 0x000fe400078e00ff */
[----:B------:R-:W-:Y:S01]  /*f1b0*/  IMAD.IADD R5, R5, 0x1, R7 ;  /* 0x0000000105057824 */ /* 0x000fe200078e0207 */
[----:B------:R-:W-:Y:S02]  /*f1c0*/  ISETP.NE.AND.EX P0, PT, R21, RZ, PT, P0 ;  /* 0x000000ff1500720c */ /* 0x000fe40003f05300 */
[----:B------:R-:W0:Y:S02]  /*f1d0*/  LDC R17, c[0x0][0x600] ;  /* 0x00018000ff117b82 */ /* 0x000e240000000800 */
[----:B-1----:R-:W-:-:S02]  /*f1e0*/  SHF.R.U64 R10, R4, R8, R5 ;  /* 0x00000008040a7219 */ /* 0x002fc40000001205 */
[----:B------:R-:W-:-:S04]  /*f1f0*/  SHF.R.U32.HI R5, RZ, R8, R5 ;  /* 0x00000008ff057219 */ /* 0x000fc80000011605 */
[----:B------:R-:W1:Y:S01]  /*f200*/  LDC R22, c[0x0][0x648] ;  /* 0x00019200ff167b82 */ /* 0x000e620000000800 */
[-CC-:B--2---:R-:W-:Y:S02]  /*f210*/  SHF.R.U64 R15, R10, R18.reuse, R5.reuse ;  /* 0x000000120a0f7219 */ /* 0x184fe40000001205 */
[----:B------:R-:W-:Y:S01]  /*f220*/  SHF.R.U32.HI R4, RZ, R18, R5 ;  /* 0x00000012ff047219 */ /* 0x000fe20000011605 */
[----:B------:R-:W-:-:S04]  /*f230*/  IMAD.MOV.U32 R18, RZ, RZ, 0x1 ;  /* 0x00000001ff127424 */ /* 0x000fc800078e00ff */
[----:B------:R-:W2:Y:S01]  /*f240*/  LDC R23, c[0x0][0x638] ;  /* 0x00018e00ff177b82 */ /* 0x000ea20000000800 */
[-CC-:B---3--:R-:W-:Y:S02]  /*f250*/  SHF.R.U64 R16, R15, R19.reuse, R4.reuse ;  /* 0x000000130f107219 */ /* 0x188fe40000001204 */
[-C--:B------:R-:W-:Y:S02]  /*f260*/  SHF.L.U32 R6, R6, R19.reuse, RZ ;  /* 0x0000001306067219 */ /* 0x080fe400000006ff */
[----:B------:R-:W-:Y:S01]  /*f270*/  SHF.R.U32.HI R5, RZ, R19, R4 ;  /* 0x00000013ff057219 */ /* 0x000fe20000011604 */
[----:B------:R-:W-:Y:S01]  /*f280*/  IMAD.MOV.U32 R4, RZ, RZ, R16 ;  /* 0x000000ffff047224 */ /* 0x000fe200078e0010 */
[----:B------:R-:W-:Y:S01]  /*f290*/  LOP3.LUT R24, RZ, R6, RZ, 0x33, !PT ;  /* 0x00000006ff187212 */ /* 0x000fe200078e33ff */
[----:B------:R-:W3:Y:S01]  /*f2a0*/  LDC R25, c[0x0][0x610] ;  /* 0x00018400ff197b82 */ /* 0x000ee20000000800 */
[----:B------:R-:W-:Y:S05]  /*f2b0*/  @!P0 BRA `(.L_x_300) ;  /* 0x0000000000288947 */ /* 0x000fea0003800000 */
        /* <DEDUP_REMOVED lines=10> */
.L_x_300:
[----:B-1----:R-:W-:Y:S01]  /*f360*/  SHF.R.U64 R4, R4, R22, R5 ;  /* 0x0000001604047219 */ /* 0x002fe20000001205 */
[----:B0-----:R-:W-:Y:S01]  /*f370*/  VIADD R7, R17, 0xffffffff ;  /* 0xffffffff11077836 */ /* 0x001fe20000000000 */
[----:B------:R-:W-:Y:S01]  /*f380*/  SHF.L.U32 R18, R18, R19, RZ ;  /* 0x0000001312127219 */ /* 0x000fe200000006ff */
[----:B------:R-:W-:Y:S01]  /*f390*/  @P4 IMAD R0, R11, R12, R2 ;  /* 0x0000000c0b004224 */ /* 0x000fe200078e0202 */
[----:B------:R-:W-:Y:S01]  /*f3a0*/  LOP3.LUT R3, R15, R24, RZ, 0xc0, !PT ;  /* 0x000000180f037212 */ /* 0x000fe200078ec0ff */
[----:B------:R-:W-:Y:S01]  /*f3b0*/  IMAD.MOV R5, RZ, RZ, -R4 ;  /* 0x000000ffff057224 */ /* 0x000fe200078e0a04 */
[----:B------:R-:W-:Y:S01]  /*f3c0*/  LOP3.LUT R7, R10, R7, RZ, 0xc0, !PT ;  /* 0x000000070a077212 */ /* 0x000fe200078ec0ff */
[----:B------:R-:W-:Y:S02]  /*f3d0*/  IMAD.MOV.U32 R6, RZ, RZ, R14 ;  /* 0x000000ffff067224 */ /* 0x000fe400078e000e */
[----:B------:R-:W-:Y:S02]  /*f3e0*/  IMAD R3, R18, R4, R3 ;  /* 0x0000000412037224 */ /* 0x000fe400078e0203 */
[----:B--2---:R-:W-:-:S02]  /*f3f0*/  IMAD R2, R5, R23, R16 ;  /* 0x0000001705027224 */ /* 0x004fc400078e0210 */
[----:B---3--:R-:W-:Y:S02]  /*f400*/  IMAD R0, R3, R25, R0 ;  /* 0x0000001903007224 */ /* 0x008fe400078e0200 */
[----:B------:R-:W-:Y:S02]  /*f410*/  IMAD R5, R2, R17, R7 ;  /* 0x0000001102057224 */ /* 0x000fe400078e0207 */
[----:B------:R-:W-:-:S03]  /*f420*/  IMAD.MOV.U32 R4, RZ, RZ, 0x1 ;  /* 0x00000001ff047424 */ /* 0x000fc600078e00ff */
[----:B------:R-:W-:Y:S02]  /*f430*/  SEL R7, R5, R0, !P4 ;  /* 0x0000000005077207 */ /* 0x000fe40006000000 */
[----:B------:R-:W-:-:S07]  /*f440*/  SEL R5, R0, R5, !P4 ;  /* 0x0000000500057207 */ /* 0x000fce0006000000 */
.L_x_298:
[----:B------:R-:W-:-:S08]  /*f450*/  NOP ;  /* 0x0000000000007918 */ /* 0x000fd00000000000 */
[----:B------:R-:W0:-:S00]  /*f460*/  USETMAXREG.DEALLOC.CTAPOOL 0x28 ;  /* 0x00000028000079c8 */ /* 0x000e0000080e0500 */
[----:B------:R-:W-:-:S13]  /*f470*/  ISETP.NE.AND P0, PT, RZ, UR8, PT ;  /* 0x00000008ff007c0c */ /* 0x000fda000bf05270 */
[----:B------:R-:W-:Y:S05]  /*f480*/  @P0 EXIT ;  /* 0x000000000000094d */ /* 0x000fea0003800000 */
[----:B0-----:R-:W-:Y:S01]  /*f490*/  LOP3.LUT P0, RZ, R4, 0xff, RZ, 0xc0, !PT ;  /* 0x000000ff04ff7812 */ /* 0x001fe2000780c0ff */
[----:B------:R-:W-:Y:S02]  /*f4a0*/  IMAD.MOV.U32 R11, RZ, RZ, 0x1 ;  /* 0x00000001ff0b7424 */ /* 0x000fe400078e00ff */
[----:B------:R-:W-:-:S10]  /*f4b0*/  IMAD.MOV.U32 R10, RZ, RZ, RZ ;  /* 0x000000ffff0a7224 */ /* 0x000fd400078e00ff */
[----:B------:R-:W-:Y:S05]  /*f4c0*/  @!P0 BRA `(.L_x_301) ;  /* 0x0000000c00608947 */ /* 0x000fea0003800000 */
[----:B------:R-:W0:Y:S01]  /*f4d0*/  S2UR UR12, SR_CgaCtaId ;  /* 0x00000000000c79c3 */ /* 0x000e220000008800 */
[----:B------:R-:W-:Y:S01]  /*f4e0*/  ULDC UR4, c[0x0][0x28c] ;  /* 0x0000a30000047ab9 */ /* 0x000fe20000000800 */
[----:B------:R-:W-:Y:S01]  /*f4f0*/  ULDC UR6, c[0x0][0x658] ;  /* 0x0001960000067ab9 */ /* 0x000fe20000000800 */
[----:B------:R-:W-:Y:S01]  /*f500*/  UIADD3 UR10, UR4, 0x7f, URZ ;  /* 0x0000007f040a7890 */ /* 0x000fe2000fffe03f */
[----:B------:R-:W-:Y:S01]  /*f510*/  BSSY B0, `(.L_x_301) ;  /* 0x00000d3000007945 */ /* 0x000fe20003800000 */
[----:B------:R-:W-:Y:S01]  /*f520*/  UMOV UR7, 0xffffffff ;  /* 0xffffffff00077882 */ /* 0x000fe20000000000 */
[----:B------:R-:W-:Y:S01]  /*f530*/  ULDC UR5, c[0x0][0x600] ;  /* 0x0001800000057ab9 */ /* 0x000fe20000000800 */
[----:B------:R-:W-:Y:S01]  /*f540*/  UMOV UR9, 0x1 ;  /* 0x0000000100097882 */ /* 0x000fe20000000000 */
[----:B------:R-:W-:Y:S01]  /*f550*/  USHF.L.U32 UR7, UR7, UR6, URZ ;  /* 0x0000000607077299 */ /* 0x000fe2000800063f */
[----:B------:R-:W-:Y:S01]  /*f560*/  IMAD.MOV.U32 R9, RZ, RZ, 0x1 ;  /* 0x00000001ff097424 */ /* 0x000fe200078e00ff */
[----:B------:R-:W-:Y:S01]  /*f570*/  UIADD3 UR4, UR5, -0x1, URZ ;  /* 0xffffffff05047890 */ /* 0x000fe2000fffe03f */
[----:B------:R-:W-:Y:S01]  /*f580*/  IMAD.MOV.U32 R11, RZ, RZ, 0x1 ;  /* 0x00000001ff0b7424 */ /* 0x000fe200078e00ff */
[----:B------:R-:W-:Y:S01]  /*f590*/  USHF.R.S32.HI UR11, URZ, 0x1f, UR10 ;  /* 0x0000001f3f0b7899 */ /* 0x000fe2000801140a */
[----:B------:R-:W-:Y:S01]  /*f5a0*/  IMAD.MOV.U32 R10, RZ, RZ, RZ ;  /* 0x000000ffff0a7224 */ /* 0x000fe200078e00ff */
[----:B------:R-:W-:Y:S01]  /*f5b0*/  ULDC UR8, c[0x0][0xc] ;  /* 0x0000030000087ab9 */ /* 0x000fe20000000800 */
[----:B------:R-:W-:-:S02]  /*f5c0*/  USHF.L.U32 UR5, UR9, UR6, URZ ;  /* 0x0000000609057299 */ /* 0x000fc4000800063f */
[----:B------:R-:W-:Y:S01]  /*f5d0*/  ULEA.HI UR11, UR11, UR10, URZ, 0x7 ;  /* 0x0000000a0b0b7291 */ /* 0x000fe2000f8f383f */
[----:B------:R-:W-:Y:S01]  /*f5e0*/  ULDC UR9, c[0x0][0x10] ;  /* 0x0000040000097ab9 */ /* 0x000fe20000000800 */
[----:B------:R-:W-:Y:S02]  /*f5f0*/  ULOP3.LUT UR6, URZ, UR7, URZ, 0x33, !UPT ;  /* 0x000000073f067292 */ /* 0x000fe4000f8e333f */
[----:B------:R-:W-:Y:S01]  /*f600*/  UIMAD.WIDE.U32 UR8, UR8, UR9, URZ ;  /* 0x00000009080872a5 */ /* 0x000fe2000f8e003f */
[----:B------:R-:W-:Y:S01]  /*f610*/  ULDC UR7, c[0x0][0x14] ;  /* 0x0000050000077ab9 */ /* 0x000fe20000000800 */
[----:B------:R-:W-:Y:S01]  /*f620*/  USHF.R.S32.HI UR20, URZ, 0x7, UR11 ;  /* 0x000000073f147899 */ /* 0x000fe2000801140b */
[----:B0-----:R-:W-:Y:S01]  /*f630*/  IMAD.U32 R8, RZ, RZ, UR12 ;  /* 0x0000000cff087e24 */ /* 0x001fe2000f8e00ff */
[----:B------:R-:W-:Y:S02]  /*f640*/  UIMAD.WIDE.U32 UR24, UR8, UR7, URZ ;  /* 0x00000007081872a5 */ /* 0x000fe4000f8e003f */
[----:B------:R-:W-:-:S02]  /*f650*/  UIMAD UR18, UR9, UR7, URZ ;  /* 0x00000007091272a4 */ /* 0x000fc4000f8e023f */
[----:B------:R-:W-:Y:S02]  /*f660*/  ULOP3.LUT UR23, UR13, 0x2, URZ, 0xfc, !UPT ;  /* 0x000000020d177892 */ /* 0x000fe4000f8efc3f */
[----:B------:R-:W-:Y:S02]  /*f670*/  UIADD3 UR18, UR25, UR18, URZ ;  /* 0x0000001219127290 */ /* 0x000fe4000fffe03f */
[----:B------:R-:W-:Y:S01]  /*f680*/  UIADD3 UR28, UR20, 0x1, URZ ;  /* 0x00000001141c7890 */ /* 0x000fe2000fffe03f */
[----:B------:R-:W-:-:S11]  /*f690*/  ULDC.64 UR26, c[0x0][0x198] ;  /* 0x00006600001a7ab9 */ /* 0x000fd60000000a00 */
.L_x_312:
[----:B------:R-:W-:-:S03]  /*f6a0*/  UMOV UR7, 0xffffffff ;  /* 0xffffffff00077882 */ /* 0x000fc60000000000 */
[----:B------:R-:W-:Y:S05]  /*f6b0*/  BRA.DIV UR7, `(.L_x_302) ;  /* 0x0000000e07e07947 */ /* 0x000fea000b800000 */
[----:B------:R-:W-:-:S13]  /*f6c0*/  ELECT P0, URZ, PT ;  /* 0x00000000003f782f */ /* 0x000fda0003800000 */
.L_x_323:
[----:B------:R-:W0:Y:S01]  /*f6d0*/  LDC R0, c[0x0][0x28c] ;  /* 0x0000a300ff007b82 */ /* 0x000e220000000800 */
[----:B------:R-:W-:Y:S01]  /*f6e0*/  BSSY B1, `(.L_x_303) ;  /* 0x000003c000017945 */ /* 0x000fe20003800000 */
[----:B0-----:R-:W-:-:S13]  /*f6f0*/  ISETP.LT.OR P0, PT, R0, 0x1, !P0 ;  /* 0x000000010000780c */ /* 0x001fda0004701670 */
[----:B------:R-:W-:Y:S05]  /*f700*/  @P0 BRA `(.L_x_304) ;  /* 0x0000000000e40947 */ /* 0x000fea0003800000 */
[----:B------:R-:W-:Y:S02]  /*f710*/  IMAD R5, R5, 0x2, R8 ;  /* 0x0000000205057824 */ /* 0x000fe400078e0208 */
[----:B------:R-:W-:Y:S02]  /*f720*/  IMAD.SHL.U32 R12, R7, 0x80, RZ ;  /* 0x00000080070c7824 */ /* 0x000fe400078e00ff */
[----:B------:R-:W-:Y:S02]  /*f730*/  IMAD.MOV.U32 R13, RZ, RZ, RZ ;  /* 0x000000ffff0d7224 */ /* 0x000fe400078e00ff */
[----:B------:R-:W-:Y:S02]  /*f740*/  IMAD.U32 R15, RZ, RZ, UR28 ;  /* 0x0000001cff0f7e24 */ /* 0x000fe4000f8e00ff */
[----:B------:R-:W-:Y:S02]  /*f750*/  IMAD.MOV.U32 R0, RZ, RZ, R11 ;  /* 0x000000ffff007224 */ /* 0x000fe400078e000b */
[----:B------:R-:W-:-:S02]  /*f760*/  IMAD.MOV.U32 R3, RZ, RZ, R10 ;  /* 0x000000ffff037224 */ /* 0x000fc400078e000a */
[----:B------:R-:W-:-:S07]  /*f770*/  IMAD.SHL.U32 R7, R5, 0x80, RZ ;  /* 0x0000008005077824 */ /* 0x000fce00078e00ff */
.L_x_307:
[----:B------:R-:W0:Y:S01]  /*f780*/  S2UR UR7, SR_CgaCtaId ;  /* 0x00000000000779c3 */ /* 0x000e220000008800 */
[----:B------:R-:W1:Y:S01]  /*f790*/  S2R R4, SR_TID.X ;  /* 0x0000000000047919 */ /* 0x000e620000002100 */
[----:B------:R-:W-:Y:S02]  /*f7a0*/  MOV R5, 0x400 ;  /* 0x0000040000057802 */ /* 0x000fe40000000f00 */
[----:B------:R-:W-:Y:S01]  /*f7b0*/  SHF.L.U32 R2, R0, 0x1f, RZ ;  /* 0x0000001f00027819 */ /* 0x000fe200000006ff */
[----:B0-----:R-:W-:-:S05]  /*f7c0*/  IMAD.U32 R8, RZ, RZ, UR7 ;  /* 0x00000007ff087e24 */ /* 0x001fca000f8e00ff */
[----:B------:R-:W-:Y:S02]  /*f7d0*/  LEA R14, R8, R5, 0x18 ;  /* 0x00000005080e7211 */ /* 0x000fe400078ec0ff */
[----:B-1----:R-:W-:-:S03]  /*f7e0*/  LOP3.LUT P1, RZ, R4, 0x7f, RZ, 0xc0, !PT ;  /* 0x0000007f04ff7812 */ /* 0x002fc6000782c0ff */
[----:B------:R-:W-:-:S04]  /*f7f0*/  IMAD R5, R3, 0x8, R14 ;  /* 0x0000000803057824 */ /* 0x000fc800078e020e */
[----:B------:R-:W0:Y:S06]  /*f800*/  SYNCS.PHASECHK.TRANS64.TRYWAIT P0, [R5+URZ+0x20], R2 ;  /* 0x00002002050075a7 */ /* 0x000e2c000800017f */
[----:B------:R-:W1:Y:S01]  /*f810*/  @!P1 LDC R4, c[0x0][0x500] ;  /* 0x00014000ff049b82 */ /* 0x000e620000000800 */
[----:B0-----:R-:W-:Y:S05]  /*f820*/  @!P0 BRA `(.L_x_305) ;  /* 0x0000000c00a48947 */ /* 0x001fea0003800000 */
.L_x_324:
[----:B------:R-:W-:Y:S01]  /*f830*/  UPRMT UR7, UR23, 0x9910, URZ ;  /* 0x0000991017077896 */ /* 0x000fe2000800003f */
[----:B-1----:R1:W-:Y:S03]  /*f840*/  @!P1 SYNCS.ARRIVE.TRANS64 RZ, [R5+URZ], R4 ;  /* 0x0000000405ff99a7 */ /* 0x0023e6000800003f */
[----:B------:R-:W-:-:S06]  /*f850*/  UISETP.NE.AND UP0, UPT, UR7, 0x2, UPT ;  /* 0x000000020700788c */ /* 0x000fcc000bf05270 */
[----:B------:R-:W-:-:S13]  /*f860*/  PLOP3.LUT P0, PT, PT, PT, UP0, 0x80, 0x0 ;  /* 0x000000000000781c */ /* 0x000fda0003f0f008 */
[----:B-1----:R-:W-:Y:S05]  /*f870*/  @P0 BRA `(.L_x_306) ;  /* 0x0000000000040947 */ /* 0x002fea0003800000 */
[----:B------:R-:W-:Y:S01]  /*f880*/  BPT.TRAP 0x1 ;  /* 0x000000040000795c */ /* 0x000fe20000300000 */
.L_x_306:
[----:B0-----:R-:W-:Y:S01]  /*f890*/  IMAD R2, R3, 0x2, R8 ;  /* 0x0000000203027824 */ /* 0x001fe200078e0208 */
[----:B------:R-:W-:Y:S01]  /*f8a0*/  R2UR UR9, R5 ;  /* 0x00000000050972ca */ /* 0x000fe200000e0000 */
[----:B------:R-:W-:Y:S01]  /*f8b0*/  VIADD R15, R15, 0xffffffff ;  /* 0xffffffff0f0f7836 */ /* 0x000fe20000000000 */
[----:B------:R-:W-:Y:S01]  /*f8c0*/  UIADD3 UR14, UP0, UR26, 0xf0, URZ ;  /* 0x000000f01a0e7890 */ /* 0x000fe2000ff1e03f */
[--C-:B------:R-:W-:Y:S01]  /*f8d0*/  IMAD.U32 R2, R2, 0x4000, R14.reuse ;  /* 0x0000400002027824 */ /* 0x100fe200078e000e */
[----:B------:R-:W-:Y:S01]  /*f8e0*/  R2UR UR11, R7 ;  /* 0x00000000070b72ca */ /* 0x000fe200000e0000 */
[----:B------:R-:W-:Y:S01]  /*f8f0*/  IMAD R14, R3, 0x4000, R14 ;  /* 0x00004000030e7824 */ /* 0x000fe200078e020e */
[----:B------:R-:W-:Y:S01]  /*f900*/  R2UR UR10, R13 ;  /* 0x000000000d0a72ca */ /* 0x000fe200000e0000 */
[----:B------:R-:W-:Y:S01]  /*f910*/  UIADD3 UR30, UP1, UR26, 0x1f0, URZ ;  /* 0x000001f01a1e7890 */ /* 0x000fe2000ff3e03f */
[----:B------:R-:W-:Y:S01]  /*f920*/  R2UR UR7, R2 ;  /* 0x00000000020772ca */ /* 0x000fe200000e0000 */
[----:B------:R-:W-:Y:S01]  /*f930*/  UIADD3.X UR15, URZ, UR27, URZ, UP0, !UPT ;  /* 0x0000001b3f0f7290 */ /* 0x000fe200087fe43f */
[----:B------:R-:W-:Y:S01]  /*f940*/  R2UR UR8, R14 ;  /* 0x000000000e0872ca */ /* 0x000fe200000e0000 */
[----:B------:R-:W-:Y:S01]  /*f950*/  VIADD R3, R3, 0x1 ;  /* 0x0000000103037836 */ /* 0x000fe20000000000 */
[----:B------:R-:W-:Y:S01]  /*f960*/  R2UR UR12, R6 ;  /* 0x00000000060c72ca */ /* 0x000fe200000e0000 */
[----:B------:R-:W-:Y:S01]  /*f970*/  UIADD3.X UR31, URZ, UR27, URZ, UP1, !UPT ;  /* 0x0000001b3f1f7290 */ /* 0x000fe20008ffe43f */
[----:B------:R-:W-:Y:S01]  /*f980*/  R2UR UR21, R12 ;  /* 0x000000000c1572ca */ /* 0x000fe200000e0000 */
[----:B------:R-:W-:Y:S01]  /*f990*/  UMOV UR22, 0x30000 ;  /* 0x0003000000167882 */ /* 0x000fe20000000000 */
[----:B------:R-:W-:Y:S01]  /*f9a0*/  ISETP.GT.AND P1, PT, R15, 0x1, PT ;  /* 0x000000010f00780c */ /* 0x000fe20003f24270 */
[----:B------:R-:W-:Y:S01]  /*f9b0*/  UMOV UR16, 0x0 ;  /* 0x0000000000107882 */ /* 0x000fe20000000000 */
[----:B------:R-:W-:Y:S01]  /*f9c0*/  UMOV UR17, 0x10000000 ;  /* 0x1000000000117882 */ /* 0x000fe20000000000 */
[----:B------:R-:W-:Y:S01]  /*f9d0*/  ISETP.NE.AND P0, PT, R3, 0x4, PT ;  /* 0x000000040300780c */ /* 0x000fe20003f05270 */
[----:B------:R-:W-:Y:S01]  /*f9e0*/  VIADD R13, R13, 0x80 ;  /* 0x000000800d0d7836 */ /* 0x000fe20000000000 */
[----:B------:R-:W-:-:S02]  /*f9f0*/  UIADD3 UR7, UR7, 0x100, URZ ;  /* 0x0000010007077890 */ /* 0x000fc4000fffe03f */
[----:B------:R-:W-:Y:S01]  /*fa00*/  UIADD3 UR19, UR8, 0x20100, URZ ;  /* 0x0002010008137890 */ /* 0x000fe2000fffe03f */
[----:B------:R-:W-:Y:S02]  /*fa10*/  SEL R5, RZ, 0x1, P0 ;  /* 0x00000001ff057807 */ /* 0x000fe40000000000 */
[----:B------:R-:W-:Y:S02]  /*fa20*/  SEL R3, R3, RZ, P0 ;  /* 0x000000ff03037207 */ /* 0x000fe40000000000 */
[----:B------:R-:W-:Y:S01]  /*fa30*/  UMOV UR8, UR7 ;  /* 0x0000000700087c82 */ /* 0x000fe20008000000 */
[----:B------:R-:W-:Y:S01]  /*fa40*/  LOP3.LUT R0, R0, R5, RZ, 0x3c, !PT ;  /* 0x0000000500007212 */ /* 0x000fe200078e3cff */
[----:B------:R0:W-:Y:S02]  /*fa50*/  UTMALDG.3D.MULTICAST [UR8], [UR14], UR22, desc[UR16] ;  /* 0x000010080e0073b4 */ /* 0x0001e40008011816 */
[----:B0-----:R-:W-:Y:S01]  /*fa60*/  UMOV UR8, UR19 ;  /* 0x0000001300087c82 */ /* 0x001fe20008000000 */
[----:B------:R-:W-:-:S02]  /*fa70*/  UMOV UR11, UR21 ;  /* 0x00000015000b7c82 */ /* 0x000fc40008000000 */
[----:B------:R0:W-:Y:S02]  /*fa80*/  UTMALDG.3D [UR8], [UR30], desc[UR16] ;  /* 0x000010081e0075b4 */ /* 0x0001e40008011000 */
[----:B0-----:R-:W-:Y:S05]  /*fa90*/  @P1 BRA `(.L_x_307) ;  /* 0xfffffffc00381947 */ /* 0x001fea000383ffff */
.L_x_304:
[----:B------:R-:W-:Y:S05]  /*faa0*/  BSYNC B1 ;  /* 0x0000000000017941 */ /* 0x000fea0003800000 */
.L_x_303:
[----:B------:R-:W2:Y:S01]  /*fab0*/  LDL.LU R16, [R1+0x74] ;  /* 0x0000740001107983 */ /* 0x000ea20000300800 */
[----:B------:R-:W-:Y:S01]  /*fac0*/  LOP3.LUT P2, RZ, R9, 0xff, RZ, 0xc0, !PT ;  /* 0x000000ff09ff7812 */ /* 0x000fe2000784c0ff */
[----:B------:R-:W-:Y:S01]  /*fad0*/  VIADD R10, R10, UR20 ;  /* 0x000000140a0a7c36 */ /* 0x000fe20008000000 */
[----:B------:R-:W-:Y:S01]  /*fae0*/  ULDC.64 UR8, c[0x0][0x650] ;  /* 0x0001940000087ab9 */ /* 0x000fe20000000a00 */
[----:B------:R-:W3:Y:S01]  /*faf0*/  LDL.LU R14, [R1+0x78] ;  /* 0x00007800010e7983 */ /* 0x000ee20000300800 */
[----:B------:R-:W-:Y:S01]  /*fb00*/  IMAD.U32 R2, RZ, RZ, UR20 ;  /* 0x00000014ff027e24 */ /* 0x000fe2000f8e00ff */
[----:B------:R-:W-:Y:S01]  /*fb10*/  BSSY B1, `(.L_x_308) ;  /* 0x0000070000017945 */ /* 0x000fe20003800000 */
[----:B------:R-:W-:Y:S01]  /*fb20*/  SHF.R.U32.HI R0, RZ, 0x2, R10 ;  /* 0x00000002ff007819 */ /* 0x000fe2000001160a */
[----:B------:R-:W-:Y:S01]  /*fb30*/  IMAD.MOV.U32 R5, RZ, RZ, -0x1 ;  /* 0xffffffffff057424 */ /* 0x000fe200078e00ff */
[----:B------:R-:W-:Y:S01]  /*fb40*/  ISETP.GT.U32.AND P0, PT, R10, 0x3, PT ;  /* 0x000000030a00780c */ /* 0x000fe20003f04070 */
[----:B------:R-:W-:Y:S01]  /*fb50*/  IMAD.MOV.U32 R7, RZ, RZ, -0x1 ;  /* 0xffffffffff077424 */ /* 0x000fe200078e00ff */
[----:B------:R-:W-:Y:S01]  /*fb60*/  LOP3.LUT R0, R0, 0x1, RZ, 0xc0, !PT ;  /* 0x0000000100007812 */ /* 0x000fe200078ec0ff */
[----:B------:R-:W-:Y:S01]  /*fb70*/  IMAD.MOV.U32 R6, RZ, RZ, -0x1 ;  /* 0xffffffffff067424 */ /* 0x000fe200078e00ff */
[----:B------:R-:W-:Y:S01]  /*fb80*/  ISETP.LT.U32.AND P0, PT, R2, 0x4, P0 ;  /* 0x000000040200780c */ /* 0x000fe20000701070 */
[----:B------:R-:W0:Y:S01]  /*fb90*/  @P2 S2R R8, SR_CgaCtaId ;  /* 0x0000000000082919 */ /* 0x000e220000008800 */
[----:B------:R-:W-:-:S02]  /*fba0*/  @P2 MOV R3, 0x400 ;  /* 0x0000040000032802 */ /* 0x000fc40000000f00 */
[----:B------:R-:W-:Y:S01]  /*fbb0*/  ISETP.NE.U32.AND P1, PT, R0, 0x1, PT ;  /* 0x000000010000780c */ /* 0x000fe20003f25070 */
[----:B------:R-:W-:Y:S01]  /*fbc0*/  IMAD.U32 R0, RZ, RZ, UR20 ;  /* 0x00000014ff007e24 */ /* 0x000fe2000f8e00ff */
[----:B------:R-:W-:Y:S02]  /*fbd0*/  LOP3.LUT R10, R10, 0x3, RZ, 0xc0, !PT ;  /* 0x000000030a0a7812 */ /* 0x000fe400078ec0ff */
[----:B------:R-:W-:Y:S02]  /*fbe0*/  PRMT R9, RZ, 0x7610, R9 ;  /* 0x00007610ff097816 */ /* 0x000fe40000000009 */
[----:B------:R-:W-:Y:S02]  /*fbf0*/  ISETP.GT.U32.AND P1, PT, R0, 0x3, !P1 ;  /* 0x000000030000780c */ /* 0x000fe40004f24070 */
[----:B------:R-:W-:Y:S02]  /*fc00*/  SEL R0, RZ, 0x1, !P0 ;  /* 0x00000001ff007807 */ /* 0x000fe40004000000 */
[----:B------:R-:W-:-:S04]  /*fc10*/  SEL R2, RZ, 0x1, !P1 ;  /* 0x00000001ff027807 */ /* 0x000fc80004800000 */
[--C-:B------:R-:W-:Y:S02]  /*fc20*/  LOP3.LUT R11, R2, R11, R0.reuse, 0x96, !PT ;  /* 0x0000000b020b7212 */ /* 0x100fe400078e9600 */
[----:B------:R-:W-:Y:S02]  /*fc30*/  PRMT R0, RZ, 0x7610, R0 ;  /* 0x00007610ff007816 */ /* 0x000fe40000000000 */
[----:B0-----:R-:W-:-:S04]  /*fc40*/  @P2 LEA R3, R8, R3, 0x18 ;  /* 0x0000000308032211 */ /* 0x001fc800078ec0ff */
[----:B------:R0:W-:Y:S01]  /*fc50*/  @P2 SYNCS.ARRIVE.TRANS64.A1T0 RZ, [R3+URZ+0x58], RZ ;  /* 0x000058ff03ff29a7 */ /* 0x0001e2000810003f */
[----:B---3--:R-:W-:-:S04]  /*fc60*/  IADD3 R14, P2, R14, UR24, RZ ;  /* 0x000000180e0e7c10 */ /* 0x008fc8000ff5e0ff */
[----:B--2---:R-:W-:Y:S01]  /*fc70*/  IADD3.X R16, R16, UR18, RZ, P2, !PT ;  /* 0x0000001210107c10 */ /* 0x004fe200097fe4ff */
[----:B------:R0:W-:Y:S01]  /*fc80*/  STL [R1+0x78], R14 ;  /* 0x0000780e01007387 */ /* 0x0001e20000100800 */
[----:B------:R-:W-:-:S03]  /*fc90*/  ISETP.GE.U32.AND P2, PT, R14, UR8, PT ;  /* 0x000000080e007c0c */ /* 0x000fc6000bf46070 */
[----:B------:R0:W-:Y:S01]  /*fca0*/  STL [R1+0x74], R16 ;  /* 0x0000741001007387 */ /* 0x0001e20000100800 */
[----:B------:R-:W-:-:S13]  /*fcb0*/  ISETP.GE.U32.AND.EX P0, PT, R16, UR9, PT, P2 ;  /* 0x0000000910007c0c */ /* 0x000fda000bf06120 */
[----:B0-----:R-:W-:Y:S05]  /*fcc0*/  @P0 BRA `(.L_x_309) ;  /* 0x0000000400500947 */ /* 0x001fea0003800000 */
[----:B------:R-:W-:Y:S01]  /*fcd0*/  ULDC.64 UR8, c[0x0][0x628] ;  /* 0x00018a0000087ab9 */ /* 0x000fe20000000a00 */
[----:B------:R-:W0:Y:S01]  /*fce0*/  S2R R12, SR_CTAID.X ;  /* 0x00000000000c7919 */ /* 0x000e220000002500 */
[----:B------:R-:W-:Y:S01]  /*fcf0*/  ISETP.NE.U32.AND P0, PT, RZ, UR8, PT ;  /* 0x00000008ff007c0c */ /* 0x000fe2000bf05070 */
[----:B------:R-:W-:Y:S01]  /*fd00*/  ULDC UR10, c[0x0][0x630] ;  /* 0x00018c00000a7ab9 */ /* 0x000fe20000000800 */
[----:B------:R-:W-:Y:S01]  /*fd10*/  IMAD.MOV.U32 R2, RZ, RZ, R14 ;  /* 0x000000ffff027224 */ /* 0x000fe200078e000e */
[----:B------:R-:W1:Y:S01]  /*fd20*/  S2R R0, SR_CTAID.Y ;  /* 0x0000000000007919 */ /* 0x000e620000002600 */
[----:B------:R-:W-:Y:S01]  /*fd30*/  ISETP.NE.AND.EX P0, PT, RZ, UR9, PT, P0 ;  /* 0x00000009ff007c0c */ /* 0x000fe2000bf05300 */
[----:B------:R-:W-:-:S12]  /*fd40*/  IMAD.MOV.U32 R3, RZ, RZ, R16 ;  /* 0x000000ffff037224 */ /* 0x000fd800078e0010 */
[----:B------:R-:W-:Y:S05]  /*fd50*/  @!P0 BRA `(.L_x_310) ;  /* 0x0000000000288947 */ /* 0x000fea0003800000 */
[----:B------:R-:W-:Y:S02]  /*fd60*/  ULDC UR7, c[0x0][0x634] ;  /* 0x00018d0000077ab9 */ /* 0x000fe40000000800 */
[----:B------:R-:W-:-:S05]  /*fd70*/  IADD3 R7, P0, R14, UR7, RZ ;  /* 0x000000070e077c10 */ /* 0x000fca000ff1e0ff */
[----:B------:R-:W-:-:S04]  /*fd80*/  IMAD.X R13, RZ, RZ, R16, P0 ;  /* 0x000000ffff0d7224 */ /* 0x000fc800000e0610 */
[----:B------:R-:W-:-:S04]  /*fd90*/  IMAD.WIDE.U32 R4, R13, UR8, RZ ;  /* 0x000000080d047c25 */ /* 0x000fc8000f8e00ff */
[----:B------:R-:W-:-:S04]  /*fda0*/  IMAD.WIDE.U32 R4, P0, R7, UR9, R4 ;  /* 0x0000000907047c25 */ /* 0x000fc8000f800004 */
[----:B------:R-:W-:-:S04]  /*fdb0*/  IMAD.WIDE.U32 R6, R7, UR8, RZ ;  /* 0x0000000807067c25 */ /* 0x000fc8000f8e00ff */
[----:B------:R-:W-:Y:S01]  /*fdc0*/  IMAD.X R3, RZ, RZ, RZ, P0 ;  /* 0x000000ffff037224 */ /* 0x000fe200000e06ff */
[----:B------:R-:W-:Y:S01]  /*fdd0*/  IADD3 RZ, P0, R7, R4, RZ ;  /* 0x0000000407ff7210 */ /* 0x000fe20007f1e0ff */
[----:B------:R-:W-:-:S04]  /*fde0*/  IMAD.MOV.U32 R2, RZ, RZ, R5 ;  /* 0x000000ffff027224 */ /* 0x000fc800078e0005 */
[----:B------:R-:W-:-:S08]  /*fdf0*/  IMAD.WIDE.U32.X R2, R13, UR9, R2, P0 ;  /* 0x000000090d027c25 */ /* 0x000fd000080e0402 */
.L_x_310:
[--C-:B------:R-:W-:Y:S01]  /*fe00*/  SHF.R.U64 R6, R2, UR10, R3.reuse ;  /* 0x0000000a02067c19 */ /* 0x100fe20008001203 */
[----:B------:R-:W-:Y:S01]  /*fe10*/  ULDC.64 UR8, c[0x0][0x620] ;  /* 0x0001880000087ab9 */ /* 0x000fe20000000a00 */
[----:B------:R-:W-:Y:S01]  /*fe20*/  SHF.R.U32.HI R2, RZ, UR10, R3 ;  /* 0x0000000aff027c19 */ /* 0x000fe20008011603 */
[----:B------:R-:W-:Y:S01]  /*fe30*/  IMAD.MOV.U32 R3, RZ, RZ, R16 ;  /* 0x000000ffff037224 */ /* 0x000fe200078e0010 */
[----:B------:R-:W-:Y:S01]  /*fe40*/  IADD3 R5, P0, RZ, -R6, RZ ;  /* 0x80000006ff057210 */ /* 0x000fe20007f1e0ff */
[----:B------:R-:W-:Y:S01]  /*fe50*/  ULDC UR7, c[0x0][0x150] ;  /* 0x0000540000077ab9 */ /* 0x000fe20000000800 */
[----:B0-----:R-:W-:Y:S01]  /*fe60*/  I2FP.F32.U32 R7, R12 ;  /* 0x0000000c00077245 */ /* 0x001fe20000201000 */
[----:B------:R-:W0:Y:S01]  /*fe70*/  LDC R19, c[0x0][0x144] ;  /* 0x00005100ff137b82 */ /* 0x000e220000000800 */
[----:B------:R-:W-:Y:S01]  /*fe80*/  ULDC.64 UR10, c[0x0][0x640] ;  /* 0x00019000000a7ab9 */ /* 0x000fe20000000a00 */
[----:B------:R-:W-:Y:S01]  /*fe90*/  IMAD.X R2, RZ, RZ, ~R2, P0 ;  /* 0x000000ffff027224 */ /* 0x000fe200000e0e02 */
[----:B------:R-:W-:-:S03]  /*fea0*/  ISETP.NE.U32.AND P0, PT, RZ, UR10, PT ;  /* 0x0000000aff007c0c */ /* 0x000fc6000bf05070 */
[----:B------:R-:W-:Y:S01]  /*feb0*/  IMAD R4, R2, UR8, RZ ;  /* 0x0000000802047c24 */ /* 0x000fe2000f8e02ff */
[----:B------:R-:W-:Y:S01]  /*fec0*/  ISETP.NE.AND.EX P0, PT, RZ, UR11, PT, P0 ;  /* 0x0000000bff007c0c */ /* 0x000fe2000bf05300 */
[----:B------:R-:W-:Y:S01]  /*fed0*/  IMAD.MOV.U32 R2, RZ, RZ, R14 ;  /* 0x000000ffff027224 */ /* 0x000fe200078e000e */
[----:B------:R-:W2:Y:S03]  /*fee0*/  LDC R13, c[0x0][0x148] ;  /* 0x00005200ff0d7b82 */ /* 0x000ea60000000800 */
[----:B------:R-:W-:Y:S01]  /*fef0*/  IMAD.WIDE.U32 R2, R5, UR8, R2 ;  /* 0x0000000805027c25 */ /* 0x000fe2000f8e0002 */
[----:B------:R-:W-:-:S03]  /*ff00*/  ULDC UR8, c[0x0][0x154] ;  /* 0x0000550000087ab9 */ /* 0x000fc60000000800 */
[----:B------:R-:W-:Y:S02]  /*ff10*/  IMAD R5, R5, UR9, R4 ;  /* 0x0000000905057c24 */ /* 0x000fe4000f8e0204 */
[----:B------:R-:W-:Y:S01]  /*ff20*/  FMUL R4, R7, UR7 ;  /* 0x0000000707047c20 */ /* 0x000fe20008400000 */
[----:B------:R-:W-:Y:S01]  /*ff30*/  ULDC UR7, c[0x0][0x618] ;  /* 0x0001860000077ab9 */ /* 0x000fe20000000800 */
[----:B------:R-:W-:Y:S01]  /*ff40*/  ULDC UR9, c[0x0][0x608] ;  /* 0x0001820000097ab9 */ /* 0x000fe20000000800 */
[----:B------:R-:W-:-:S03]  /*ff50*/  IMAD.IADD R3, R3, 0x1, R5 ;  /* 0x0000000103037824 */ /* 0x000fc600078e0205 */
[----:B------:R-:W3:Y:S02]  /*ff60*/  F2I.U32.TRUNC.NTZ R4, R4 ;  /* 0x0000000400047305 */ /* 0x000ee4000020f000 */
[----:B------:R-:W-:Y:S02]  /*ff70*/  SHF.R.U64 R7, R2, UR7, R3 ;  /* 0x0000000702077c19 */ /* 0x000fe40008001203 */
[----:B-1----:R-:W-:-:S05]  /*ff80*/  I2FP.F32.U32 R2, R0 ;  /* 0x0000000000027245 */ /* 0x002fca0000201000 */
[----:B------:R-:W-:Y:S01]  /*ff90*/  FMUL R5, R2, UR8 ;  /* 0x0000000802057c20 */ /* 0x000fe20008400000 */
[----:B------:R-:W-:Y:S01]  /*ffa0*/  SHF.R.U32.HI R2, RZ, UR7, R3 ;  /* 0x00000007ff027c19 */ /* 0x000fe20008011603 */
[----:B------:R-:W-:Y:S02]  /*ffb0*/  ULDC UR7, c[0x0][0x658] ;  /* 0x0001960000077ab9 */ /* 0x000fe40000000800 */
[----:B------:R1:W4:Y:S01]  /*ffc0*/  F2I.U32.TRUNC.NTZ R16, R5 ;  /* 0x0000000500107305 */ /* 0x000322000020f000 */
[----:B------:R-:W-:Y:S01]  /*ffd0*/  SHF.R.U64 R15, R7, UR9, R2 ;  /* 0x00000009070f7c19 */ /* 0x000fe20008001202 */
[----:B---3--:R-:W-:Y:S01]  /*ffe0*/  IMAD.MOV R4, RZ, RZ, -R4 ;  /* 0x000000ffff047224 */ /* 0x008fe200078e0a04 */
[----:B------:R-:W-:-:S03]  /*fff0*/  SHF.R.U32.HI R2, RZ, UR9, R2 ;  /* 0x00000009ff027c19 */ /* 0x000fc60008011602 */
[----:B0-----:R-:W-:Y:S01]  /*10000*/  IMAD R12, R19, R4, R12 ;  /* 0x00000004130c7224 */ /* 0x001fe200078e020c */
[--C-:B------:R-:W-:Y:S02]  /*10010*/  SHF.R.U64 R14, R15, UR7, R2.reuse ;  /* 0x000000070f0e7c19 */ /* 0x100fe40008001202 */
[----:B------:R-:W-:-:S03]  /*10020*/  SHF.R.U32.HI R17, RZ, UR7, R2 ;  /* 0x00000007ff117c19 */ /* 0x000fc60008011602 */
[----:B------:R-:W-:Y:S02]  /*10030*/  IMAD.MOV.U32 R2, RZ, RZ, R14 ;  /* 0x000000ffff027224 */ /* 0x000fe400078e000e */
[----:B------:R-:W-:Y:S01]  /*10040*/  IMAD.MOV.U32 R3, RZ, RZ, R17 ;  /* 0x000000ffff037224 */ /* 0x000fe200078e0011 */
[----:B-12-4-:R-:W-:Y:S06]  /*10050*/  @!P0 BRA `(.L_x_311) ;  /* 0x0000000000288947 */ /* 0x016fec0003800000 */
[----:B------:R-:W-:Y:S02]  /*10060*/  ULDC UR7, c[0x0][0x64c] ;  /* 0x0001930000077ab9 */ /* 0x000fe40000000800 */
[----:B------:R-:W-:-:S05]  /*10070*/  IADD3 R3, P0, R14, UR7, RZ ;  /* 0x000000070e037c10 */ /* 0x000fca000ff1e0ff */
[----:B------:R-:W-:-:S04]  /*10080*/  IMAD.X R17, RZ, RZ, R17, P0 ;  /* 0x000000ffff117224 */ /* 0x000fc800000e0611 */
[----:B------:R-:W-:-:S04]  /*10090*/  IMAD.WIDE.U32 R4, R17, UR10, RZ ;  /* 0x0000000a11047c25 */ /* 0x000fc8000f8e00ff */
[----:B------:R-:W-:-:S04]  /*100a0*/  IMAD.WIDE.U32 R4, P0, R3, UR11, R4 ;  /* 0x0000000b03047c25 */ /* 0x000fc8000f800004 */
[----:B------:R-:W-:-:S04]  /*100b0*/  IMAD.WIDE.U32 R2, R3, UR10, RZ ;  /* 0x0000000a03027c25 */ /* 0x000fc8000f8e00ff */
[----:B------:R-:W-:Y:S01]  /*100c0*/  IMAD.MOV.U32 R2, RZ, RZ, R5 ;  /* 0x000000ffff027224 */ /* 0x000fe200078e0005 */
[----:B------:R-:W-:Y:S01]  /*100d0*/  IADD3 RZ, P1, R3, R4, RZ ;  /* 0x0000000403ff7210 */ /* 0x000fe20007f3e0ff */
[----:B------:R-:W-:-:S04]  /*100e0*/  IMAD.X R3, RZ, RZ, RZ, P0 ;  /* 0x000000ffff037224 */ /* 0x000fc800000e06ff */
[----:B------:R-:W-:-:S08]  /*100f0*/  IMAD.WIDE.U32.X R2, R17, UR11, R2, P1 ;  /* 0x0000000b11027c25 */ /* 0x000fd000088e0402 */
.L_x_311:
[----:B------:R-:W-:Y:S01]  /*10100*/  ULDC UR7, c[0x0][0x648] ;  /* 0x0001920000077ab9 */ /* 0x000fe20000000800 */
[----:B------:R-:W-:Y:S01]  /*10110*/  LOP3.LUT R15, R15, UR6, RZ, 0xc0, !PT ;  /* 0x000000060f0f7c12 */ /* 0x000fe2000f8ec0ff */
[----:B------:R-:W-:Y:S01]  /*10120*/  IMAD.MOV R16, RZ, RZ, -R16 ;  /* 0x000000ffff107224 */ /* 0x000fe200078e0a10 */
[----:B------:R-:W-:Y:S01]  /*10130*/  SHF.R.U64 R2, R2, UR7, R3 ;  /* 0x0000000702027c19 */ /* 0x000fe20008001203 */
[----:B------:R-:W-:Y:S01]  /*10140*/  ULDC UR7, c[0x0][0x638] ;  /* 0x00018e0000077ab9 */ /* 0x000fe20000000800 */
[----:B------:R-:W-:Y:S01]  /*10150*/  LOP3.LUT R7, R7, UR4, RZ, 0xc0, !PT ;  /* 0x0000000407077c12 */ /* 0x000fe2000f8ec0ff */
[----:B------:R-:W-:Y:S01]  /*10160*/  @P4 IMAD R12, R13, R16, R0 ;  /* 0x000000100d0c4224 */ /* 0x000fe200078e0200 */
[----:B------:R-:W-:Y:S01]  /*10170*/  ULDC UR8, c[0x0][0x610] ;  /* 0x0001840000087ab9 */ /* 0x000fe20000000800 */
[----:B------:R-:W-:Y:S02]  /*10180*/  IMAD.MOV R3, RZ, RZ, -R2 ;  /* 0x000000ffff037224 */ /* 0x000fe400078e0a02 */
[----:B------:R-:W-:-:S02]  /*10190*/  IMAD R5, R2, UR5, R15 ;  /* 0x0000000502057c24 */ /* 0x000fc4000f8e020f */
[----:B------:R-:W-:Y:S01]  /*101a0*/  IMAD R14, R3, UR7, R14 ;  /* 0x00000007030e7c24 */ /* 0x000fe2000f8e020e */
[----:B------:R-:W-:Y:S01]  /*101b0*/  ULDC UR7, c[0x0][0x600] ;  /* 0x0001800000077ab9 */ /* 0x000fe20000000800 */
[----:B------:R-:W-:Y:S02]  /*101c0*/  IMAD R5, R5, UR8, R12 ;  /* 0x0000000805057c24 */ /* 0x000fe4000f8e020c */
[----:B------:R-:W-:Y:S02]  /*101d0*/  IMAD R14, R14, UR7, R7 ;  /* 0x000000070e0e7c24 */ /* 0x000fe4000f8e0207 */
[----:B------:R-:W-:-:S03]  /*101e0*/  IMAD.MOV.U32 R0, RZ, RZ, 0x1 ;  /* 0x00000001ff007424 */ /* 0x000fc600078e00ff */
[----:B------:R-:W-:Y:S02]  /*101f0*/  SEL R7, R14, R5, !P4 ;  /* 0x000000050e077207 */ /* 0x000fe40006000000 */
[----:B------:R-:W-:-:S07]  /*10200*/  SEL R5, R5, R14, !P4 ;  /* 0x0000000e05057207 */ /* 0x000fce0006000000 */
.L_x_309:
[----:B------:R-:W-:Y:S05]  /*10210*/  BSYNC B1 ;  /* 0x0000000000017941 */ /* 0x000fea0003800000 */
.L_x_308:
[----:B------:R-:W-:-:S13]  /*10220*/  LOP3.LUT P0, RZ, R0, 0xff, RZ, 0xc0, !PT ;  /* 0x000000ff00ff7812 */ /* 0x000fda000780c0ff */
[----:B------:R-:W-:Y:S05]  /*10230*/  @P0 BRA `(.L_x_312) ;  /* 0xfffffff400180947 */ /* 0x000fea000383ffff */
[----:B------:R-:W-:Y:S05]  /*10240*/  BSYNC B0 ;  /* 0x0000000000007941 */ /* 0x000fea0003800000 */
.L_x_301:
[----:B------:R-:W-:-:S03]  /*10250*/  UMOV UR7, 0xffffffff ;  /* 0xffffffff00077882 */ /* 0x000fc60000000000 */
[----:B------:R-:W-:Y:S05]  /*10260*/  BRA.DIV UR7, `(.L_x_313) ;  /* 0x0000000607287947 */ /* 0x000fea000b800000 */
[----:B------:R-:W-:-:S13]  /*10270*/  ELECT P0, URZ, PT ;  /* 0x00000000003f782f */ /* 0x000fda0003800000 */
.L_x_327:
[----:B------:R-:W-:Y:S04]  /*10280*/  BSSY B0, `(.L_x_314) ;  /* 0x000002c000007945 */ /* 0x000fe80003800000 */
[----:B------:R-:W-:Y:S05]  /*10290*/  @!P0 BRA `(.L_x_315) ;  /* 0x0000000000a88947 */ /* 0x000fea0003800000 */
[----:B------:R-:W-:-:S04]  /*102a0*/  ULOP3.LUT UR7, UR13, 0x2, URZ, 0xfc, !UPT ;  /* 0x000000020d077892 */ /* 0x000fc8000f8efc3f */
[----:B------:R-:W-:-:S06]  /*102b0*/  UISETP.NE.AND UP0, UPT, UR7, 0x3, UPT ;  /* 0x000000030700788c */ /* 0x000fcc000bf05270 */
[----:B------:R-:W-:-:S13]  /*102c0*/  PLOP3.LUT P0, PT, PT, PT, UP0, 0x80, 0x0 ;  /* 0x000000000000781c */ /* 0x000fda0003f0f008 */
[----:B------:R-:W-:Y:S05]  /*102d0*/  @!P0 BRA `(.L_x_316) ;  /* 0x0000000000048947 */ /* 0x000fea0003800000 */
[----:B------:R-:W-:Y:S01]  /*102e0*/  BPT.TRAP 0x1 ;  /* 0x000000040000795c */ /* 0x000fe20000300000 */
.L_x_316:
[----:B------:R-:W0:Y:S01]  /*102f0*/  S2R R3, SR_CgaCtaId ;  /* 0x0000000000037919 */ /* 0x000e220000008800 */
[----:B------:R-:W-:Y:S02]  /*10300*/  MOV R0, 0x400 ;  /* 0x0000040000007802 */ /* 0x000fe40000000f00 */
[----:B------:R-:W-:Y:S02]  /*10310*/  SHF.L.U32 R2, R11, 0x1f, RZ ;  /* 0x0000001f0b027819 */ /* 0x000fe400000006ff */
[----:B0-----:R-:W-:-:S05]  /*10320*/  LEA R3, R3, R0, 0x18 ;  /* 0x0000000003037211 */ /* 0x001fca00078ec0ff */
[----:B------:R-:W-:-:S04]  /*10330*/  VIADD R3, R3, 0x20 ;  /* 0x0000002003037836 */ /* 0x000fc80000000000 */
[C---:B------:R-:W-:Y:S02]  /*10340*/  IMAD R5, R10.reuse, 0x8, R3 ;  /* 0x000000080a057824 */ /* 0x040fe400078e0203 */
[----:B------:R-:W-:Y:S02]  /*10350*/  VIADD R10, R10, 0x1 ;  /* 0x000000010a0a7836 */ /* 0x000fe40000000000 */
[----:B------:R-:W0:Y:S03]  /*10360*/  SYNCS.PHASECHK.TRANS64.TRYWAIT P0, [R5+URZ], R2 ;  /* 0x00000002050075a7 */ /* 0x000e26000800017f */
[----:B------:R-:W-:-:S04]  /*10370*/  ISETP.NE.AND P1, PT, R10, 0x4, PT ;  /* 0x000000040a00780c */ /* 0x000fc80003f25270 */
[----:B------:R-:W-:Y:S02]  /*10380*/  SEL R0, RZ, 0x1, P1 ;  /* 0x00000001ff007807 */ /* 0x000fe40000800000 */
[----:B------:R-:W-:Y:S02]  /*10390*/  SEL R10, R10, RZ, P1 ;  /* 0x000000ff0a0a7207 */ /* 0x000fe40000800000 */
[----:B------:R-:W-:-:S03]  /*103a0*/  LOP3.LUT R11, R11, R0, RZ, 0x3c, !PT ;  /* 0x000000000b0b7212 */ /* 0x000fc600078e3cff */
[----:B------:R-:W-:Y:S01]  /*103b0*/  IMAD R7, R10, 0x8, R3 ;  /* 0x000000080a077824 */ /* 0x000fe200078e0203 */
[----:B------:R-:W-:Y:S01]  /*103c0*/  SHF.L.U32 R4, R11, 0x1f, RZ ;  /* 0x0000001f0b047819 */ /* 0x000fe200000006ff */
[----:B0-----:R-:W-:Y:S06]  /*103d0*/  @!P0 BRA `(.L_x_317) ;  /* 0x0000000000ec8947 */ /* 0x001fec0003800000 */
.L_x_328:
[----:B------:R-:W1:Y:S01]  /*103e0*/  SYNCS.PHASECHK.TRANS64.TRYWAIT P0, [R7+URZ], R4 ;  /* 0x00000004070075a7 */ /* 0x000e62000800017f */
[----:B------:R-:W-:-:S05]  /*103f0*/  VIADD R0, R10, 0x1 ;  /* 0x000000010a007836 */ /* 0x000fca0000000000 */
[----:B------:R-:W-:-:S04]  /*10400*/  ISETP.NE.AND P1, PT, R0, 0x4, PT ;  /* 0x000000040000780c */ /* 0x000fc80003f25270 */
[----:B0-----:R-:W-:Y:S02]  /*10410*/  SEL R2, RZ, 0x1, P1 ;  /* 0x00000001ff027807 */ /* 0x001fe40000800000 */
[----:B------:R-:W-:Y:S02]  /*10420*/  SEL R0, R0, RZ, P1 ;  /* 0x000000ff00007207 */ /* 0x000fe40000800000 */
[----:B------:R-:W-:-:S03]  /*10430*/  LOP3.LUT R11, R11, R2, RZ, 0x3c, !PT ;  /* 0x000000020b0b7212 */ /* 0x000fc600078e3cff */
[----:B------:R-:W-:Y:S01]  /*10440*/  IMAD R6, R0, 0x8, R3 ;  /* 0x0000000800067824 */ /* 0x000fe200078e0203 */
[----:B------:R-:W-:Y:S01]  /*10450*/  SHF.L.U32 R5, R11, 0x1f, RZ ;  /* 0x0000001f0b057819 */ /* 0x000fe200000006ff */
[----:B-1----:R-:W-:Y:S06]  /*10460*/  @!P0 BRA `(.L_x_318) ;  /* 0x0000000000dc8947 */ /* 0x002fec0003800000 */
.L_x_329:
[----:B------:R-:W1:Y:S01]  /*10470*/  SYNCS.PHASECHK.TRANS64.TRYWAIT P0, [R6+URZ], R5 ;  /* 0x00000005060075a7 */ /* 0x000e62000800017f */
[----:B------:R-:W-:-:S05]  /*10480*/  VIADD R0, R0, 0x1 ;  /* 0x0000000100007836 */ /* 0x000fca0000000000 */
[----:B------:R-:W-:-:S04]  /*10490*/  ISETP.NE.AND P1, PT, R0, 0x4, PT ;  /* 0x000000040000780c */ /* 0x000fc80003f25270 */
[----:B------:R-:W-:Y:S02]  /*104a0*/  SEL R2, RZ, 0x1, P1 ;  /* 0x00000001ff027807 */ /* 0x000fe40000800000 */
[----:B------:R-:W-:Y:S02]  /*104b0*/  SEL R0, R0, RZ, P1 ;  /* 0x000000ff00007207 */ /* 0x000fe40000800000 */
[----:B------:R-:W-:Y:S01]  /*104c0*/  LOP3.LUT R2, R11, R2, RZ, 0x3c, !PT ;  /* 0x000000020b027212 */ /* 0x000fe200078e3cff */
[----:B-1----:R-:W-:Y:S06]  /*104d0*/  @!P0 BRA `(.L_x_319) ;  /* 0x0000000000d48947 */ /* 0x002fec0003800000 */
.L_x_330:
[----:B------:R-:W-:Y:S01]  /*104e0*/  IMAD R3, R0, 0x8, R3 ;  /* 0x0000000800037824 */ /* 0x000fe200078e0203 */
[----:B------:R-:W-:-:S07]  /*104f0*/  SHF.L.U32 R0, R2, 0x1f, RZ ;  /* 0x0000001f02007819 */ /* 0x000fce00000006ff */
.L_x_320:
[----:B--2---:R2:W3:Y:S02]  /*10500*/  SYNCS.PHASECHK.TRANS64.TRYWAIT P0, [R3+URZ], R0 ;  /* 0x00000000030075a7 */ /* 0x0044e4000800017f */
[----:B---3--:R-:W-:Y:S05]  /*10510*/  @!P0 NANOSLEEP.SYNCS 0x989680 ;  /* 0x009896800000895d */ /* 0x008fea0003900000 */
[----:B------:R-:W3:Y:S02]  /*10520*/  @!P0 SYNCS.PHASECHK.TRANS64 P0, [R3+URZ], R0 ;  /* 0x00000000030085a7 */ /* 0x000ee4000800007f */
[----:B---3--:R-:W-:Y:S05]  /*10530*/  @!P0 BRA `(.L_x_320) ;  /* 0xfffffffc00f08947 */ /* 0x008fea000383ffff */
.L_x_315:
[----:B------:R-:W-:Y:S05]  /*10540*/  BSYNC B0 ;  /* 0x0000000000007941 */ /* 0x000fea0003800000 */
.L_x_314:
[----:B------:R-:W-:Y:S05]  /*10550*/  EXIT ;  /* 0x000000000000794d */ /* 0x000fea0003800000 */
.L_x_21:
[----:B-1----:R-:W-:-:S04]  /*10560*/  IMAD.U32 R3, RZ, RZ, UR6 ;  /* 0x00000006ff037e24 */ /* 0x002fc8000f8e00ff */
[----:B------:R1:W2:Y:S03]  /*10570*/  SYNCS.PHASECHK.TRANS64.TRYWAIT P1, [R3+URZ], R0 ;  /* 0x00000000030075a7 */ /* 0x0002a6000802017f */
[----:B--2---:R-:W-:Y:S05]  /*10580*/  @!P1 NANOSLEEP.SYNCS 0x989680 ;  /* 0x009896800000995d */ /* 0x004fea0003900000 */
[----:B------:R-:W2:Y:S02]  /*10590*/  @!P1 SYNCS.PHASECHK.TRANS64 P1, [R3+URZ], R0 ;  /* 0x00000000030095a7 */ /* 0x000ea4000802007f */
[----:B--2---:R-:W-:Y:S05]  /*105a0*/  @!P1 BRA `(.L_x_21) ;  /* 0xfffffffc00ec9947 */ /* 0x004fea000383ffff */
[----:B------:R-:W-:Y:S05]  /*105b0*/  BRA `(.L_x_20) ;  /* 0xffffff1400f47947 */ /* 0x000fea000383ffff */
.L_x_27:
[----:B-----5:R2:W-:Y:S02]  /*105c0*/  STL [R1+0x84], R0 ;  /* 0x0000840001007387 */ /* 0x0205e40000100800 */
[----:B--2---:R-:W-:-:S04]  /*105d0*/  IMAD.U32 R0, RZ, RZ, UR16 ;  /* 0x00000010ff007e24 */ /* 0x004fc8000f8e00ff */
[----:B------:R2:W3:Y:S03]  /*105e0*/  SYNCS.PHASECHK.TRANS64.TRYWAIT P1, [R0+URZ], R229 ;  /* 0x000000e5000075a7 */ /* 0x0004e6000802017f */
[----:B---3--:R-:W-:Y:S05]  /*105f0*/  @!P1 NANOSLEEP.SYNCS 0x989680 ;  /* 0x009896800000995d */ /* 0x008fea0003900000 */
[----:B------:R2:W3:Y:S02]  /*10600*/  @!P1 SYNCS.PHASECHK.TRANS64 P1, [R0+URZ], R229 ;  /* 0x000000e5000095a7 */ /* 0x0004e4000802007f */
[----:B--2---:R2:W5:Y:S02]  /*10610*/  LDL.LU R0, [R1+0x84] ;  /* 0x0000840001007983 */ /* 0x0045640000300800 */
[----:B--23--:R-:W-:Y:S05]  /*10620*/  @!P1 BRA `(.L_x_27) ;  /* 0xfffffffc00e49947 */ /* 0x00cfea000383ffff */
[----:B------:R-:W-:Y:S05]  /*10630*/  BRA `(.L_x_26) ;  /* 0xffffff2800c07947 */ /* 0x000fea000383ffff */
.L_x_302:
[----:B------:R-:W-:Y:S01]  /*10640*/  BSSY B1, `(.L_x_321) ;  /* 0x0000006000017945 */ /* 0x000fe20003800000 */
[----:B------:R-:W-:-:S07]  /*10650*/  IMAD.MOV.U32 R0, RZ, RZ, -0x1 ;  /* 0xffffffffff007424 */ /* 0x000fce00078e00ff */
[----:B------:R-:W-:Y:S05]  /*10660*/  WARPSYNC.COLLECTIVE R0, `(.L_x_322) ;  /* 0x00000000000c7348 */ /* 0x000fea0003c00000 */
[----:B------:R-:W-:Y:S02]  /*10670*/  ELECT P0, UR62, PT ;  /* 0x00000000003e782f */ /* 0x000fe40003800000 */
[----:B------:R-:W-:Y:S01]  /*10680*/  MOV R0, UR62 ;  /* 0x0000003e00007c02 */ /* 0x000fe20008000f00 */
[----:B------:R-:W-:Y:S10]  /*10690*/  ENDCOLLECTIVE ;  /* 0x000000000000791b */ /* 0x000ff40003800000 */
.L_x_322:
[----:B------:R-:W-:Y:S05]  /*106a0*/  BSYNC B1 ;  /* 0x0000000000017941 */ /* 0x000fea0003800000 */
.L_x_321:
[----:B------:R-:W-:Y:S05]  /*106b0*/  BRA `(.L_x_323) ;  /* 0xfffffff000047947 */ /* 0x000fea000383ffff */
.L_x_305:
[----:B0-----:R0:W2:Y:S02]  /*106c0*/  SYNCS.PHASECHK.TRANS64.TRYWAIT P0, [R5+URZ+0x20], R2 ;  /* 0x00002002050075a7 */ /* 0x0010a4000800017f */
[----:B--2---:R-:W-:Y:S05]  /*106d0*/  @!P0 NANOSLEEP.SYNCS 0x989680 ;  /* 0x009896800000895d */ /* 0x004fea0003900000 */
[----:B------:R-:W2:Y:S02]  /*106e0*/  @!P0 SYNCS.PHASECHK.TRANS64 P0, [R5+URZ+0x20], R2 ;  /* 0x00002002050085a7 */ /* 0x000ea4000800007f */
[----:B--2---:R-:W-:Y:S05]  /*106f0*/  @!P0 BRA `(.L_x_305) ;  /* 0xfffffffc00f08947 */ /* 0x004fea000383ffff */
[----:B------:R-:W-:Y:S05]  /*10700*/  BRA `(.L_x_324) ;  /* 0xfffffff000487947 */ /* 0x000fea000383ffff */
.L_x_313:
[----:B------:R-:W-:Y:S01]  /*10710*/  BSSY B0, `(.L_x_325) ;  /* 0x0000006000007945 */ /* 0x000fe20003800000 */
[----:B------:R-:W-:-:S07]  /*10720*/  IMAD.MOV.U32 R0, RZ, RZ, -0x1 ;  /* 0xffffffffff007424 */ /* 0x000fce00078e00ff */
[----:B------:R-:W-:Y:S05]  /*10730*/  WARPSYNC.COLLECTIVE R0, `(.L_x_326) ;  /* 0x00000000000c7348 */ /* 0x000fea0003c00000 */
[----:B------:R-:W-:Y:S02]  /*10740*/  ELECT P0, UR62, PT ;  /* 0x00000000003e782f */ /* 0x000fe40003800000 */
[----:B------:R-:W-:Y:S01]  /*10750*/  MOV R0, UR62 ;  /* 0x0000003e00007c02 */ /* 0x000fe20008000f00 */
[----:B------:R-:W-:Y:S10]  /*10760*/  ENDCOLLECTIVE ;  /* 0x000000000000791b */ /* 0x000ff40003800000 */
.L_x_326:
[----:B------:R-:W-:Y:S05]  /*10770*/  BSYNC B0 ;  /* 0x0000000000007941 */ /* 0x000fea0003800000 */
.L_x_325:
[----:B------:R-:W-:Y:S05]  /*10780*/  BRA `(.L_x_327) ;  /* 0xfffffff800bc7947 */ /* 0x000fea000383ffff */
.L_x_317:
[----:B0-----:R0:W1:Y:S02]  /*10790*/  SYNCS.PHASECHK.TRANS64.TRYWAIT P0, [R5+URZ], R2 ;  /* 0x00000002050075a7 */ /* 0x001064000800017f */
[----:B-1----:R-:W-:Y:S05]  /*107a0*/  @!P0 NANOSLEEP.SYNCS 0x989680 ;  /* 0x009896800000895d */ /* 0x002fea0003900000 */
[----:B------:R-:W1:Y:S02]  /*107b0*/  @!P0 SYNCS.PHASECHK.TRANS64 P0, [R5+URZ], R2 ;  /* 0x00000002050085a7 */ /* 0x000e64000800007f */
[----:B-1----:R-:W-:Y:S05]  /*107c0*/  @!P0 BRA `(.L_x_317) ;  /* 0xfffffffc00f08947 */ /* 0x002fea000383ffff */
[----:B------:R-:W-:Y:S05]  /*107d0*/  BRA `(.L_x_328) ;  /* 0xfffffffc00007947 */ /* 0x000fea000383ffff */
.L_x_318:
[----:B0-----:R0:W1:Y:S02]  /*107e0*/  SYNCS.PHASECHK.TRANS64.TRYWAIT P0, [R7+URZ], R4 ;  /* 0x00000004070075a7 */ /* 0x001064000800017f */
[----:B-1----:R-:W-:Y:S05]  /*107f0*/  @!P0 NANOSLEEP.SYNCS 0x989680 ;  /* 0x009896800000895d */ /* 0x002fea0003900000 */
[----:B------:R-:W1:Y:S02]  /*10800*/  @!P0 SYNCS.PHASECHK.TRANS64 P0, [R7+URZ], R4 ;  /* 0x00000004070085a7 */ /* 0x000e64000800007f */
[----:B-1----:R-:W-:Y:S05]  /*10810*/  @!P0 BRA `(.L_x_318) ;  /* 0xfffffffc00f08947 */ /* 0x002fea000383ffff */
[----:B------:R-:W-:Y:S05]  /*10820*/  BRA `(.L_x_329) ;  /* 0xfffffffc00107947 */ /* 0x000fea000383ffff */
.L_x_319:
[----:B-1----:R1:W2:Y:S02]  /*10830*/  SYNCS.PHASECHK.TRANS64.TRYWAIT P0, [R6+URZ], R5 ;  /* 0x00000005060075a7 */ /* 0x0022a4000800017f */
[----:B--2---:R-:W-:Y:S05]  /*10840*/  @!P0 NANOSLEEP.SYNCS 0x989680 ;  /* 0x009896800000895d */ /* 0x004fea0003900000 */
[----:B------:R-:W2:Y:S02]  /*10850*/  @!P0 SYNCS.PHASECHK.TRANS64 P0, [R6+URZ], R5 ;  /* 0x00000005060085a7 */ /* 0x000ea4000800007f */
[----:B--2---:R-:W-:Y:S05]  /*10860*/  @!P0 BRA `(.L_x_319) ;  /* 0xfffffffc00f08947 */ /* 0x004fea000383ffff */
[----:B------:R-:W-:Y:S05]  /*10870*/  BRA `(.L_x_330) ;  /* 0xfffffffc00187947 */ /* 0x000fea000383ffff */
.L_x_331:
[----:B------:R-:W-:-:S00]  /*10880*/  BRA `(.L_x_331) ;  /* 0xfffffffc00fc7947 */ /* 0x000fc0000383ffff */
[----:B------:R-:W-:-:S00]  /*10890*/  NOP ;  /* 0x0000000000007918 */ /* 0x000fc00000000000 */
        /* <DEDUP_REMOVED lines=14> */
.L_x_332:


//--------------------- .nv.shared._ZN7cutlass13device_kernelINS_4gemm6kernel13GemmUniversalIN4cute5tupleIJiiiiEEENS1_10collective13CollectiveMmaINS1_37MainloopSm90TmaGmmaWarpSpecializedFP8ILi4ENS5_IJNS4_1CILi1EEENSA_ILi2EEESB_EEENS1_35KernelTmaWarpSpecializedCooperativeEEENS5_IJNSA_ILi256EEENSA_ILi128EEESH_EEENS_12float_e5m2_tENS5_IJlSB_lEEESJ_SK_NS4_8TiledMMAINS4_8MMA_AtomIJNS4_4SM904GMMA31MMA_64x128x32_F32E5M2E5M2_SS_TNILNSO_7ScaleInE1ELSQ_1EEEEEENS4_6LayoutINS5_IJSC_SB_SB_EEENS5_IJSB_NSA_ILi0EEESV_EEEEENS5_IJNS4_10UnderscoreESY_SY_EEEEENS4_23SM90_TMA_LOAD_MULTICASTENS4_14ComposedLayoutINS4_7SwizzleILi3ELi4ELi3EEENS4_18smem_ptr_flag_bitsILi8EEENST_INS5_IJNSA_ILi8EEESH_EEENS5_IJSH_SB_EEEEEEEvNS4_8identityENS4_13SM90_TMA_LOADES1B_vS1C_EENS_8epilogue10collective6detail29Sm90TmaWarpSpecializedAdapterINS1G_15DefaultEpilogueISJ_SK_SK_NS1F_6thread17LinearCombinationISJ_Li1EffLNS1K_9ScaleType4KindE0ELNS_15FloatRoundStyleE2ESJ_EENS1_15EpilogueDefaultEEEEEvvEEEEvNT_6ParamsE --------------------------
	.section	.nv.shared._ZN7cutlass13device_kernelINS_4gemm6kernel13GemmUniversalIN4cute5tupleIJiiiiEEENS1_10collective13CollectiveMmaINS1_37MainloopSm90TmaGmmaWarpSpecializedFP8ILi4ENS5_IJNS4_1CILi1EEENSA_ILi2EEESB_EEENS1_35KernelTmaWarpSpecializedCooperativeEEENS5_IJNSA_ILi256EEENSA_ILi128EEESH_EEENS_12float_e5m2_tENS5_IJlSB_lEEESJ_SK_NS4_8TiledMMAINS4_8MMA_AtomIJNS4_4SM904GMMA31MMA_64x128x32_F32E5M2E5M2_SS_TNILNSO_7ScaleInE1ELSQ_1EEEEEENS4_6LayoutINS5_IJSC_SB_SB_EEENS5_IJSB_NSA_ILi0EEESV_EEEEENS5_IJNS4_10UnderscoreESY_SY_EEEEENS4_23SM90_TMA_LOAD_MULTICASTENS4_14ComposedLayoutINS4_7SwizzleILi3ELi4ELi3EEENS4_18smem_ptr_flag_bitsILi8EEENST_INS5_IJNSA_ILi8EEESH_EEENS5_IJSH_SB_EEEEEEEvNS4_8identityENS4_13SM90_TMA_LOADES1B_vS1C_EENS_8epilogue10collective6detail29Sm90TmaWarpSpecializedAdapterINS1G_15DefaultEpilogueISJ_SK_SK_NS1F_6thread17LinearCombinationISJ_Li1EffLNS1K_9ScaleType4KindE0ELNS_15FloatRoundStyleE2ESJ_EENS1_15EpilogueDefaultEEEEEvvEEEEvNT_6ParamsE,"aw",@nobits
	.sectionflags	@""
	.align	16
	.zero		1024


//--------------------- .nv.shared.reserved.0     --------------------------
	.section	.nv.shared.reserved.0,"aw",@nobits
	.weak		__nv_reservedSMEM_offset_0_alias
	.size		__nv_reservedSMEM_offset_0_alias, 0, 0
	.other		__nv_reservedSMEM_offset_0_alias,@"STO_CUDA_RESERVED_SHARED STV_DEFAULT"
__nv_reservedSMEM_offset_0_alias:
	.zero		0


//--------------------- .nv.global                --------------------------
	.section	.nv.global,"aw",@nobits
.nv.global:
	.type		_ZN40_INTERNAL_c4473eef_4_k_cu_ee8e09fa_233894cute1_E,@object
	.size		_ZN40_INTERNAL_c4473eef_4_k_cu_ee8e09fa_233894cute1_E,(_ZN40_INTERNAL_c4473eef_4_k_cu_ee8e09fa_233894cuda3std3__45__cpo6cbeginE - _ZN40_INTERNAL_c4473eef_4_k_cu_ee8e09fa_233894cute1_E)
_ZN40_INTERNAL_c4473eef_4_k_cu_ee8e09fa_233894cute1_E:
	.zero		1
	.type		_ZN40_INTERNAL_c4473eef_4_k_cu_ee8e09fa_233894cuda3std3__45__cpo6cbeginE,@object
	.size		_ZN40_INTERNAL_c4473eef_4_k_cu_ee8e09fa_233894cuda3std3__45__cpo6cbeginE,(_ZN40_INTERNAL_c4473eef_4_k_cu_ee8e09fa_233894cuda3std3__48in_placeE - _ZN40_INTERNAL_c4473eef_4_k_cu_ee8e09fa_233894cuda3std3__45__cpo6cbeginE)
_ZN40_INTERNAL_c4473eef_4_k_cu_ee8e09fa_233894cuda3std3__45__cpo6cbeginE:
	.zero		1
	.type		_ZN40_INTERNAL_c4473eef_4_k_cu_ee8e09fa_233894cuda3std3__48in_placeE,@object
	.size		_ZN40_INTERNAL_c4473eef_4_k_cu_ee8e09fa_233894cuda3std3__48in_placeE,(_ZN40_INTERNAL_c4473eef_4_k_cu_ee8e09fa_233894cuda3std6ranges3__45__cpo9iter_moveE - _ZN40_INTERNAL_c4473eef_4_k_cu_ee8e09fa_233894cuda3std3__48in_placeE)
_ZN40_INTERNAL_c4473eef_4_k_cu_ee8e09fa_233894cuda3std3__48in_placeE:
	.zero		1
	.type		_ZN40_INTERNAL_c4473eef_4_k_cu_ee8e09fa_233894cuda3std6ranges3__45__cpo9iter_moveE,@object
	.size		_ZN40_INTERNAL_c4473eef_4_k_cu_ee8e09fa_233894cuda3std6ranges3__45__cpo9iter_moveE,(_ZN40_INTERNAL_c4473eef_4_k_cu_ee8e09fa_233894cuda3std3__45__cpo5beginE - _ZN40_INTERNAL_c4473eef_4_k_cu_ee8e09fa_233894cuda3std6ranges3__45__cpo9iter_moveE)
_ZN40_INTERNAL_c4473eef_4_k_cu_ee8e09fa_233894cuda3std6ranges3__45__cpo9iter_moveE:
	.zero		1
	.type		_ZN40_INTERNAL_c4473eef_4_k_cu_ee8e09fa_233894cuda3std3__45__cpo5beginE,@object
	.size		_ZN40_INTERNAL_c4473eef_4_k_cu_ee8e09fa_233894cuda3std3__45__cpo5beginE,(_ZN40_INTERNAL_c4473eef_4_k_cu_ee8e09fa_233894cuda3std3__442_GLOBAL__N__c4473eef_4_k_cu_ee8e09fa_233896ignoreE - _ZN40_INTERNAL_c4473eef_4_k_cu_ee8e09fa_233894cuda3std3__45__cpo5beginE)
_ZN40_INTERNAL_c4473eef_4_k_cu_ee8e09fa_233894cuda3std3__45__cpo5beginE:
	.zero		1
	.type		_ZN40_INTERNAL_c4473eef_4_k_cu_ee8e09fa_233894cuda3std3__442_GLOBAL__N__c4473eef_4_k_cu_ee8e09fa_233896ignoreE,@object
	.size		_ZN40_INTERNAL_c4473eef_4_k_cu_ee8e09fa_233894cuda3std3__442_GLOBAL__N__c4473eef_4_k_cu_ee8e09fa_233896ignoreE,(_ZN40_INTERNAL_c4473eef_4_k_cu_ee8e09fa_233894cute7productE - _ZN40_INTERNAL_c4473eef_4_k_cu_ee8e09fa_233894cuda3std3__442_GLOBAL__N__c4473eef_4_k_cu_ee8e09fa_233896ignoreE)
_ZN40_INTERNAL_c4473eef_4_k_cu_ee8e09fa_233894cuda3std3__442_GLOBAL__N__c4473eef_4_k_cu_ee8e09fa_233896ignoreE:
	.zero		1
	.type		_ZN40_INTERNAL_c4473eef_4_k_cu_ee8e09fa_233894cute7productE,@object
	.size		_ZN40_INTERNAL_c4473eef_4_k_cu_ee8e09fa_233894cute7productE,(_ZN40_INTERNAL_c4473eef_4_k_cu_ee8e09fa_233894cuda3std3__45__cpo3endE - _ZN40_INTERNAL_c4473eef_4_k_cu_ee8e09fa_233894cute7productE)
_ZN40_INTERNAL_c4473eef_4_k_cu_ee8e09fa_233894cute7productE:
	.zero		1
	.type		_ZN40_INTERNAL_c4473eef_4_k_cu_ee8e09fa_233894cuda3std3__45__cpo3endE,@object
	.size		_ZN40_INTERNAL_c4473eef_4_k_cu_ee8e09fa_233894cuda3std3__45__cpo3endE,(_ZN40_INTERNAL_c4473eef_4_k_cu_ee8e09fa_233894cuda3std3__419piecewise_constructE - _ZN40_INTERNAL_c4473eef_4_k_cu_ee8e09fa_233894cuda3std3__45__cpo3endE)
_ZN40_INTERNAL_c4473eef_4_k_cu_ee8e09fa_233894cuda3std3__45__cpo3endE:
	.zero		1
	.type		_ZN40_INTERNAL_c4473eef_4_k_cu_ee8e09fa_233894cuda3std3__419piecewise_constructE,@object
	.size		_ZN40_INTERNAL_c4473eef_4_k_cu_ee8e09fa_233894cuda3std3__419piecewise_constructE,(_ZN40_INTERNAL_c4473eef_4_k_cu_ee8e09fa_233894cuda3std3__45__cpo4cendE - _ZN40_INTERNAL_c4473eef_4_k_cu_ee8e09fa_233894cuda3std3__419piecewise_constructE)
_ZN40_INTERNAL_c4473eef_4_k_cu_ee8e09fa_233894cuda3std3__419piecewise_constructE:
	.zero		1
	.type		_ZN40_INTERNAL_c4473eef_4_k_cu_ee8e09fa_233894cuda3std3__45__cpo4cendE,@object
	.size		_ZN40_INTERNAL_c4473eef_4_k_cu_ee8e09fa_233894cuda3std3__45__cpo4cendE,(_ZN40_INTERNAL_c4473eef_4_k_cu_ee8e09fa_233894cuda3std6ranges3__45__cpo4swapE - _ZN40_INTERNAL_c4473eef_4_k_cu_ee8e09fa_233894cuda3std3__45__cpo4cendE)
_ZN40_INTERNAL_c4473eef_4_k_cu_ee8e09fa_233894cuda3std3__45__cpo4cendE:
	.zero		1
	.type		_ZN40_INTERNAL_c4473eef_4_k_cu_ee8e09fa_233894cuda3std6ranges3__45__cpo4swapE,@object
	.size		_ZN40_INTERNAL_c4473eef_4_k_cu_ee8e09fa_233894cuda3std6ranges3__45__cpo4swapE,(.L_7 - _ZN40_INTERNAL_c4473eef_4_k_cu_ee8e09fa_233894cuda3std6ranges3__45__cpo4swapE)
_ZN40_INTERNAL_c4473eef_4_k_cu_ee8e09fa_233894cuda3std6ranges3__45__cpo4swapE:
	.zero		1
.L_7:


//--------------------- .nv.constant0._ZN7cutlass13device_kernelINS_4gemm6kernel13GemmUniversalIN4cute5tupleIJiiiiEEENS1_10collective13CollectiveMmaINS1_37MainloopSm90TmaGmmaWarpSpecializedFP8ILi4ENS5_IJNS4_1CILi1EEENSA_ILi2EEESB_EEENS1_35KernelTmaWarpSpecializedCooperativeEEENS5_IJNSA_ILi256EEENSA_ILi128EEESH_EEENS_12float_e5m2_tENS5_IJlSB_lEEESJ_SK_NS4_8TiledMMAINS4_8MMA_AtomIJNS4_4SM904GMMA31MMA_64x128x32_F32E5M2E5M2_SS_TNILNSO_7ScaleInE1ELSQ_1EEEEEENS4_6LayoutINS5_IJSC_SB_SB_EEENS5_IJSB_NSA_ILi0EEESV_EEEEENS5_IJNS4_10UnderscoreESY_SY_EEEEENS4_23SM90_TMA_LOAD_MULTICASTENS4_14ComposedLayoutINS4_7SwizzleILi3ELi4ELi3EEENS4_18smem_ptr_flag_bitsILi8EEENST_INS5_IJNSA_ILi8EEESH_EEENS5_IJSH_SB_EEEEEEEvNS4_8identityENS4_13SM90_TMA_LOADES1B_vS1C_EENS_8epilogue10collective6detail29Sm90TmaWarpSpecializedAdapterINS1G_15DefaultEpilogueISJ_SK_SK_NS1F_6thread17LinearCombinationISJ_Li1EffLNS1K_9ScaleType4KindE0ELNS_15FloatRoundStyleE2ESJ_EENS1_15EpilogueDefaultEEEEEvvEEEEvNT_6ParamsE --------------------------
	.section	.nv.constant0._ZN7cutlass13device_kernelINS_4gemm6kernel13GemmUniversalIN4cute5tupleIJiiiiEEENS1_10collective13CollectiveMmaINS1_37MainloopSm90TmaGmmaWarpSpecializedFP8ILi4ENS5_IJNS4_1CILi1EEENSA_ILi2EEESB_EEENS1_35KernelTmaWarpSpecializedCooperativeEEENS5_IJNSA_ILi256EEENSA_ILi128EEESH_EEENS_12float_e5m2_tENS5_IJlSB_lEEESJ_SK_NS4_8TiledMMAINS4_8MMA_AtomIJNS4_4SM904GMMA31MMA_64x128x32_F32E5M2E5M2_SS_TNILNSO_7ScaleInE1ELSQ_1EEEEEENS4_6LayoutINS5_IJSC_SB_SB_EEENS5_IJSB_NSA_ILi0EEESV_EEEEENS5_IJNS4_10UnderscoreESY_SY_EEEEENS4_23SM90_TMA_LOAD_MULTICASTENS4_14ComposedLayoutINS4_7SwizzleILi3ELi4ELi3EEENS4_18smem_ptr_flag_bitsILi8EEENST_INS5_IJNSA_ILi8EEESH_EEENS5_IJSH_SB_EEEEEEEvNS4_8identityENS4_13SM90_TMA_LOADES1B_vS1C_EENS_8epilogue10collective6detail29Sm90TmaWarpSpecializedAdapterINS1G_15DefaultEpilogueISJ_SK_SK_NS1F_6thread17LinearCombinationISJ_Li1EffLNS1K_9ScaleType4KindE0ELNS_15FloatRoundStyleE2ESJ_EENS1_15EpilogueDefaultEEEEEvvEEEEvNT_6ParamsE,"a",@progbits
	.sectionflags	@""
	.align	4
.nv.constant0._ZN7cutlass13device_kernelINS_4gemm6kernel13GemmUniversalIN4cute5tupleIJiiiiEEENS1_10collective13CollectiveMmaINS1_37MainloopSm90TmaGmmaWarpSpecializedFP8ILi4ENS5_IJNS4_1CILi1EEENSA_ILi2EEESB_EEENS1_35KernelTmaWarpSpecializedCooperativeEEENS5_IJNSA_ILi256EEENSA_ILi128EEESH_EEENS_12float_e5m2_tENS5_IJlSB_lEEESJ_SK_NS4_8TiledMMAINS4_8MMA_AtomIJNS4_4SM904GMMA31MMA_64x128x32_F32E5M2E5M2_SS_TNILNSO_7ScaleInE1ELSQ_1EEEEEENS4_6LayoutINS5_IJSC_SB_SB_EEENS5_IJSB_NSA_ILi0EEESV_EEEEENS5_IJNS4_10UnderscoreESY_SY_EEEEENS4_23SM90_TMA_LOAD_MULTICASTENS4_14ComposedLayoutINS4_7SwizzleILi3ELi4ELi3EEENS4_18smem_ptr_flag_bitsILi8EEENST_INS5_IJNSA_ILi8EEESH_EEENS5_IJSH_SB_EEEEEEEvNS4_8identityENS4_13SM90_TMA_LOADES1B_vS1C_EENS_8epilogue10collective6detail29Sm90TmaWarpSpecializedAdapterINS1G_15DefaultEpilogueISJ_SK_SK_NS1F_6thread17LinearCombinationISJ_Li1EffLNS1K_9ScaleType4KindE0ELNS_15FloatRoundStyleE2ESJ_EENS1_15EpilogueDefaultEEEEEvvEEEEvNT_6ParamsE:
	.zero		1664


//--------------------- SYMBOLS --------------------------

	.type		.nv.reservedSmem.offset0,@object
	.size		.nv.reservedSmem.offset0,0x4
